//
// Generated by NVIDIA NVVM Compiler
//
// Compiler Build ID: CL-36424714
// Cuda compilation tools, release 13.0, V13.0.88
// Based on NVVM 20.0.0
//

.version 9.0
.target sm_100
.address_size 64

	// .globl	_Z10minmax_gpuPxPiii

.visible .entry _Z10minmax_gpuPxPiii(
	.param .u64 .ptr .align 1 _Z10minmax_gpuPxPiii_param_0,
	.param .u64 .ptr .align 1 _Z10minmax_gpuPxPiii_param_1,
	.param .u32 _Z10minmax_gpuPxPiii_param_2,
	.param .u32 _Z10minmax_gpuPxPiii_param_3
)
{
	.local .align 8 .b8 	__local_depot0[48016];
	.reg .b64 	%SP;
	.reg .b64 	%SPL;
	.reg .pred 	%p<111>;
	.reg .b32 	%r<248>;
	.reg .b64 	%rd<135>;

	mov.u64 	%SPL, __local_depot0;
	ld.param.u64 	%rd30, [_Z10minmax_gpuPxPiii_param_0];
	ld.param.u32 	%r87, [_Z10minmax_gpuPxPiii_param_3];
	add.u64 	%rd1, %SPL, 24008;
	mov.u32 	%r88, %ntid.x;
	mov.u32 	%r89, %ctaid.x;
	mov.u32 	%r90, %tid.x;
	mad.lo.s32 	%r1, %r88, %r89, %r90;
	setp.gt.s32 	%p7, %r1, %r87;
	@%p7 bra 	$L__BB0_90;
	add.u64 	%rd2, %SPL, 0;
	cvta.to.global.u64 	%rd35, %rd30;
	shl.b32 	%r92, %r1, 1;
	mul.wide.s32 	%rd36, %r92, 8;
	add.s64 	%rd37, %rd35, %rd36;
	ld.global.u64 	%rd3, [%rd37];
	ld.global.u64 	%rd4, [%rd37+8];
	mov.b32 	%r93, -1;
	st.local.u32 	[%rd2], %r93;
	mov.b32 	%r211, 0;
	mov.b64 	%rd134, 0;
$L__BB0_2:
	add.s64 	%rd38, %rd2, %rd134;
	ld.local.v2.u32 	{%r94, %r95}, [%rd38];
	add.s64 	%rd39, %rd1, %rd134;
	st.local.v2.u32 	[%rd39], {%r94, %r95};
	add.s32 	%r3, %r211, 1;
	add.s64 	%rd134, %rd134, 8;
	setp.lt.u32 	%p8, %r211, 3000;
	mov.u32 	%r211, %r3;
	@%p8 bra 	$L__BB0_2;
	ld.param.u32 	%r209, [_Z10minmax_gpuPxPiii_param_2];
	ld.local.u32 	%r97, [%rd1];
	add.s32 	%r98, %r97, 1;
	st.local.u32 	[%rd1], %r98;
	add.s64 	%rd7, %rd1, 8;
	mul.wide.s32 	%rd40, %r97, 40;
	add.s64 	%rd41, %rd7, %rd40;
	st.local.u64 	[%rd41+40], %rd3;
	st.local.u64 	[%rd41+48], %rd4;
	mov.b32 	%r246, -1;
	st.local.v2.u32 	[%rd41+56], {%r246, %r246};
	setp.eq.s32 	%p9, %r209, 0;
	selp.b32 	%r99, 99999, -99999, %p9;
	st.local.v2.u32 	[%rd41+64], {%r99, %r246};
	mov.b32 	%r100, 0;
	st.local.u32 	[%rd41+72], %r100;
	ld.local.u32 	%r245, [%rd1];
	setp.eq.s32 	%p10, %r245, -1;
	@%p10 bra 	$L__BB0_89;
	mov.b32 	%r246, -1;
$L__BB0_5:
	ld.param.u32 	%r210, [_Z10minmax_gpuPxPiii_param_2];
	setp.eq.s32 	%p12, %r210, 0;
	mul.wide.s32 	%rd42, %r245, 40;
	add.s64 	%rd8, %rd1, %rd42;
	ld.local.u64 	%rd9, [%rd8+8];
	ld.local.u64 	%rd10, [%rd8+16];
	ld.local.v2.u32 	{%r7, %r8}, [%rd8+24];
	ld.local.v2.u32 	{%r9, %r10}, [%rd8+32];
	ld.local.u32 	%r11, [%rd8+40];
	and.b32  	%r102, %r11, 1;
	setp.eq.b32 	%p13, %r102, 1;
	xor.pred  	%p1, %p12, %p13;
	selp.b32 	%r12, 1, 2, %p1;
	setp.eq.s32 	%p14, %r7, -1;
	mov.pred 	%p108, 0;
	mov.pred 	%p110, %p108;
	@%p14 bra 	$L__BB0_50;
	mov.b32 	%r214, 0;
$L__BB0_7:
	mov.u32 	%r13, %r214;
	mad.lo.s32 	%r104, %r13, 6, %r7;
	cvt.u64.u32 	%rd11, %r104;
	shr.u64 	%rd43, %rd10, %r104;
	and.b64  	%rd44, %rd43, 1;
	setp.eq.b64 	%p15, %rd44, 1;
	not.pred 	%p16, %p15;
	add.s32 	%r214, %r13, 1;
	@%p16 bra 	$L__BB0_7;
	setp.gt.u32 	%p17, %r13, 1;
	@%p17 bra 	$L__BB0_15;
	cvt.u32.u64 	%r105, %rd11;
	add.s32 	%r106, %r105, 6;
	cvt.u64.u32 	%rd12, %r106;
	shr.u64 	%rd45, %rd10, %r106;
	and.b64  	%rd46, %rd45, 1;
	setp.eq.b64 	%p18, %rd46, 1;
	not.pred 	%p19, %p18;
	@%p19 bra 	$L__BB0_15;
	cvt.u32.u64 	%r107, %rd12;
	shr.u64 	%rd13, %rd9, %r107;
	shr.u64 	%rd47, %rd9, %r105;
	xor.b64  	%rd48, %rd13, %rd47;
	and.b64  	%rd49, %rd48, 1;
	setp.eq.b64 	%p20, %rd49, 1;
	@%p20 bra 	$L__BB0_15;
	add.s32 	%r110, %r105, 12;
	cvt.u64.u32 	%rd14, %r110;
	shr.u64 	%rd50, %rd10, %r110;
	and.b64  	%rd51, %rd50, 1;
	setp.eq.b64 	%p21, %rd51, 1;
	not.pred 	%p22, %p21;
	@%p22 bra 	$L__BB0_15;
	cvt.u32.u64 	%r111, %rd14;
	shr.u64 	%rd15, %rd9, %r111;
	xor.b64  	%rd52, %rd13, %rd15;
	and.b64  	%rd53, %rd52, 1;
	setp.eq.b64 	%p23, %rd53, 1;
	@%p23 bra 	$L__BB0_15;
	add.s32 	%r113, %r105, 18;
	cvt.u64.u32 	%rd16, %r113;
	shr.u64 	%rd54, %rd10, %r113;
	and.b64  	%rd55, %rd54, 1;
	setp.eq.b64 	%p24, %rd55, 1;
	not.pred 	%p25, %p24;
	@%p25 bra 	$L__BB0_15;
	cvt.u32.u64 	%r114, %rd16;
	shr.u64 	%rd56, %rd9, %r114;
	xor.b64  	%rd57, %rd15, %rd56;
	and.b64  	%rd58, %rd57, 1;
	setp.eq.b64 	%p27, %rd58, 1;
	not.pred 	%p28, %p27;
	mov.pred 	%p108, -1;
	@%p28 bra 	$L__BB0_48;
$L__BB0_15:
	setp.lt.s32 	%p29, %r7, 1;
	mov.b32 	%r219, 1;
	@%p29 bra 	$L__BB0_20;
	mov.b32 	%r215, 1;
$L__BB0_17:
	cvt.u32.u64 	%r117, %rd11;
	sub.s32 	%r118, %r117, %r215;
	cvt.u64.u32 	%rd17, %r118;
	shr.u64 	%rd59, %rd10, %r118;
	and.b64  	%rd60, %rd59, 1;
	setp.eq.b64 	%p30, %rd60, 1;
	not.pred 	%p31, %p30;
	mov.u32 	%r219, %r215;
	@%p31 bra 	$L__BB0_20;
	cvt.u32.u64 	%r119, %rd17;
	shr.u64 	%rd61, %rd9, %r119;
	cvt.u32.u64 	%r120, %rd61;
	and.b32  	%r121, %r120, 1;
	add.s32 	%r122, %r12, -1;
	setp.ne.s32 	%p32, %r121, %r122;
	mov.u32 	%r219, %r215;
	@%p32 bra 	$L__BB0_20;
	add.s32 	%r219, %r7, 1;
	add.s32 	%r17, %r215, 1;
	setp.ne.s32 	%p33, %r215, %r7;
	mov.u32 	%r215, %r17;
	@%p33 bra 	$L__BB0_17;
$L__BB0_20:
	setp.gt.s32 	%p34, %r7, 4;
	@%p34 bra 	$L__BB0_25;
	sub.s32 	%r124, %r219, %r7;
	add.s32 	%r19, %r124, 5;
	mov.b32 	%r217, 1;
	mov.u32 	%r218, %r219;
$L__BB0_22:
	cvt.u32.u64 	%r125, %rd11;
	add.s32 	%r126, %r217, %r125;
	cvt.u64.u32 	%rd18, %r126;
	shr.u64 	%rd62, %rd10, %r126;
	and.b64  	%rd63, %rd62, 1;
	setp.eq.b64 	%p35, %rd63, 1;
	not.pred 	%p36, %p35;
	mov.u32 	%r219, %r218;
	@%p36 bra 	$L__BB0_25;
	cvt.u32.u64 	%r127, %rd18;
	shr.u64 	%rd64, %rd9, %r127;
	cvt.u32.u64 	%r128, %rd64;
	and.b32  	%r129, %r128, 1;
	add.s32 	%r130, %r12, -1;
	setp.ne.s32 	%p37, %r129, %r130;
	mov.u32 	%r219, %r218;
	@%p37 bra 	$L__BB0_25;
	add.s32 	%r217, %r217, 1;
	add.s32 	%r218, %r218, 1;
	sub.s32 	%r131, 6, %r7;
	setp.ne.s32 	%p38, %r217, %r131;
	mov.u32 	%r219, %r19;
	@%p38 bra 	$L__BB0_22;
$L__BB0_25:
	setp.gt.u32 	%p40, %r219, 3;
	mov.pred 	%p108, -1;
	@%p40 bra 	$L__BB0_48;
	setp.lt.s32 	%p41, %r7, 1;
	setp.eq.s32 	%p42, %r13, 0;
	mov.b32 	%r225, 1;
	or.pred  	%p43, %p41, %p42;
	@%p43 bra 	$L__BB0_31;
	add.s32 	%r25, %r12, -1;
	mov.b32 	%r225, 1;
$L__BB0_28:
	sub.s32 	%r134, %r13, %r225;
	sub.s32 	%r135, %r7, %r225;
	mad.lo.s32 	%r136, %r134, 6, %r135;
	cvt.u64.u32 	%rd19, %r136;
	shr.u64 	%rd65, %rd10, %r136;
	and.b64  	%rd66, %rd65, 1;
	setp.eq.b64 	%p44, %rd66, 1;
	not.pred 	%p45, %p44;
	@%p45 bra 	$L__BB0_31;
	cvt.u32.u64 	%r137, %rd19;
	shr.u64 	%rd67, %rd9, %r137;
	cvt.u32.u64 	%r138, %rd67;
	and.b32  	%r139, %r138, 1;
	setp.ne.s32 	%p46, %r139, %r25;
	@%p46 bra 	$L__BB0_31;
	add.s32 	%r27, %r225, 1;
	setp.gt.s32 	%p47, %r7, %r225;
	setp.gt.u32 	%p48, %r13, %r225;
	and.pred  	%p49, %p47, %p48;
	mov.u32 	%r225, %r27;
	@%p49 bra 	$L__BB0_28;
$L__BB0_31:
	setp.gt.s32 	%p50, %r7, 4;
	setp.gt.u32 	%p51, %r13, 4;
	or.pred  	%p52, %p50, %p51;
	@%p52 bra 	$L__BB0_36;
	mov.b32 	%r223, 1;
	mov.u32 	%r222, %r214;
$L__BB0_33:
	add.s32 	%r32, %r223, %r7;
	mad.lo.s32 	%r141, %r222, 6, %r32;
	cvt.u64.u32 	%rd20, %r141;
	shr.u64 	%rd68, %rd10, %r141;
	and.b64  	%rd69, %rd68, 1;
	setp.eq.b64 	%p53, %rd69, 1;
	not.pred 	%p54, %p53;
	@%p54 bra 	$L__BB0_36;
	cvt.u32.u64 	%r142, %rd20;
	shr.u64 	%rd70, %rd9, %r142;
	cvt.u32.u64 	%r143, %rd70;
	and.b32  	%r144, %r143, 1;
	add.s32 	%r145, %r12, -1;
	setp.ne.s32 	%p55, %r144, %r145;
	@%p55 bra 	$L__BB0_36;
	add.s32 	%r33, %r223, 1;
	add.s32 	%r225, %r225, 1;
	add.s32 	%r146, %r32, 1;
	setp.lt.s32 	%p56, %r146, 6;
	add.s32 	%r222, %r214, %r223;
	setp.lt.u32 	%p57, %r222, 6;
	and.pred  	%p58, %p56, %p57;
	mov.u32 	%r223, %r33;
	@%p58 bra 	$L__BB0_33;
$L__BB0_36:
	setp.gt.u32 	%p60, %r225, 3;
	@%p60 bra 	$L__BB0_48;
	setp.lt.s32 	%p61, %r7, 1;
	setp.gt.u32 	%p62, %r13, 3;
	mov.b32 	%r231, 1;
	or.pred  	%p63, %p61, %p62;
	@%p63 bra 	$L__BB0_42;
	add.s32 	%r37, %r12, -1;
	mov.b32 	%r231, 1;
	mov.u32 	%r226, %r214;
$L__BB0_39:
	sub.s32 	%r149, %r7, %r231;
	mad.lo.s32 	%r150, %r226, 6, %r149;
	cvt.u64.u32 	%rd21, %r150;
	shr.u64 	%rd71, %rd10, %r150;
	and.b64  	%rd72, %rd71, 1;
	setp.eq.b64 	%p64, %rd72, 1;
	not.pred 	%p65, %p64;
	@%p65 bra 	$L__BB0_42;
	cvt.u32.u64 	%r151, %rd21;
	shr.u64 	%rd73, %rd9, %r151;
	cvt.u32.u64 	%r152, %rd73;
	and.b32  	%r153, %r152, 1;
	setp.ne.s32 	%p66, %r153, %r37;
	@%p66 bra 	$L__BB0_42;
	add.s32 	%r40, %r231, 1;
	setp.gt.s32 	%p67, %r7, %r231;
	add.s32 	%r226, %r214, %r231;
	setp.lt.u32 	%p68, %r226, 5;
	and.pred  	%p69, %p67, %p68;
	mov.u32 	%r231, %r40;
	@%p69 bra 	$L__BB0_39;
$L__BB0_42:
	setp.eq.s32 	%p70, %r13, 0;
	setp.gt.s32 	%p71, %r7, 4;
	or.pred  	%p72, %p70, %p71;
	@%p72 bra 	$L__BB0_47;
	add.s32 	%r43, %r12, -1;
	mov.b32 	%r229, 1;
$L__BB0_44:
	sub.s32 	%r155, %r13, %r229;
	add.s32 	%r46, %r229, %r7;
	mad.lo.s32 	%r156, %r155, 6, %r46;
	cvt.u64.u32 	%rd22, %r156;
	shr.u64 	%rd74, %rd10, %r156;
	and.b64  	%rd75, %rd74, 1;
	setp.eq.b64 	%p73, %rd75, 1;
	not.pred 	%p74, %p73;
	@%p74 bra 	$L__BB0_47;
	cvt.u32.u64 	%r157, %rd22;
	shr.u64 	%rd76, %rd9, %r157;
	cvt.u32.u64 	%r158, %rd76;
	and.b32  	%r159, %r158, 1;
	setp.ne.s32 	%p75, %r159, %r43;
	@%p75 bra 	$L__BB0_47;
	add.s32 	%r47, %r229, 1;
	add.s32 	%r231, %r231, 1;
	add.s32 	%r160, %r46, 1;
	setp.lt.s32 	%p76, %r160, 6;
	setp.gt.u32 	%p77, %r13, %r229;
	and.pred  	%p78, %p77, %p76;
	mov.u32 	%r229, %r47;
	@%p78 bra 	$L__BB0_44;
$L__BB0_47:
	setp.gt.u32 	%p108, %r231, 3;
$L__BB0_48:
	mov.b32 	%r232, 0;
$L__BB0_49:
	shr.u64 	%rd77, %rd10, %r232;
	and.b64  	%rd78, %rd77, 1;
	setp.eq.b64 	%p110, %rd78, 1;
	add.s32 	%r51, %r232, 1;
	setp.lt.u32 	%p79, %r232, 5;
	and.pred  	%p80, %p110, %p79;
	mov.u32 	%r232, %r51;
	@%p80 bra 	$L__BB0_49;
$L__BB0_50:
	setp.ne.s32 	%p81, %r10, 0;
	setp.ne.s32 	%p82, %r11, 2;
	or.pred  	%p83, %p108, %p110;
	not.pred 	%p84, %p83;
	and.pred  	%p85, %p84, %p81;
	and.pred  	%p86, %p85, %p82;
	@%p86 bra 	$L__BB0_63;
	setp.eq.s32 	%p99, %r10, 0;
	setp.ne.s32 	%p100, %r7, -1;
	selp.s32 	%r200, -1, 0, %p108;
	neg.s32 	%r201, %r200;
	selp.b32 	%r202, %r201, %r200, %p1;
	selp.b32 	%r52, %r9, %r202, %p99;
	@%p100 bra 	$L__BB0_53;
	add.s32 	%r245, %r245, -1;
	st.local.u32 	[%rd1], %r245;
	mov.u32 	%r246, %r52;
	bra.uni 	$L__BB0_88;
$L__BB0_53:
	mul.wide.s32 	%rd125, %r8, 40;
	add.s64 	%rd23, %rd1, %rd125;
	ld.local.u32 	%r54, [%rd23+32];
	ld.local.u32 	%r55, [%rd23+28];
	@%p1 bra 	$L__BB0_58;
	setp.le.s32 	%p101, %r54, %r52;
	@%p101 bra 	$L__BB0_62;
	st.local.u32 	[%rd23+32], %r52;
	setp.eq.s32 	%p102, %r55, -1;
	@%p102 bra 	$L__BB0_62;
	mul.wide.s32 	%rd126, %r55, 40;
	add.s64 	%rd127, %rd1, %rd126;
	ld.local.u32 	%r203, [%rd127+32];
	setp.lt.s32 	%p103, %r203, %r52;
	@%p103 bra 	$L__BB0_62;
	st.local.u32 	[%rd1], %r8;
	mov.b32 	%r204, 0;
	st.local.u32 	[%rd23+36], %r204;
	mov.u32 	%r245, %r8;
	bra.uni 	$L__BB0_88;
$L__BB0_58:
	setp.ge.s32 	%p104, %r54, %r52;
	@%p104 bra 	$L__BB0_62;
	st.local.u32 	[%rd23+32], %r52;
	setp.eq.s32 	%p105, %r55, -1;
	@%p105 bra 	$L__BB0_62;
	mul.wide.s32 	%rd128, %r55, 40;
	add.s64 	%rd129, %rd1, %rd128;
	ld.local.u32 	%r205, [%rd129+32];
	setp.lt.s32 	%p106, %r52, %r205;
	@%p106 bra 	$L__BB0_62;
	st.local.u32 	[%rd1], %r8;
	mov.b32 	%r206, 0;
	st.local.u32 	[%rd23+36], %r206;
	mov.u32 	%r245, %r8;
	bra.uni 	$L__BB0_88;
$L__BB0_62:
	ld.local.u32 	%r207, [%rd23+36];
	add.s32 	%r208, %r207, -1;
	st.local.u32 	[%rd23+36], %r208;
	add.s32 	%r245, %r245, -1;
	st.local.u32 	[%rd1], %r245;
	bra.uni 	$L__BB0_88;
$L__BB0_63:
	selp.b32 	%r57, -99999, 99999, %p1;
	add.s32 	%r58, %r11, 1;
	and.b64  	%rd79, %rd10, 1;
	setp.eq.b64 	%p87, %rd79, 1;
	mov.b32 	%r236, 0;
	@%p87 bra 	$L__BB0_67;
	mov.b32 	%r233, 4;
$L__BB0_65:
	mul.lo.s32 	%r164, %r233, 6;
	mov.b64 	%rd80, 1;
	shl.b64 	%rd24, %rd80, %r164;
	and.b64  	%rd81, %rd24, %rd10;
	setp.ne.s64 	%p88, %rd81, 0;
	add.s32 	%r233, %r233, -1;
	@%p88 bra 	$L__BB0_65;
	selp.b64 	%rd82, %rd24, 0, %p1;
	or.b64  	%rd83, %rd82, %rd9;
	or.b64  	%rd84, %rd24, %rd10;
	add.s32 	%r166, %r245, 1;
	st.local.u32 	[%rd1], %r166;
	st.local.u64 	[%rd8+48], %rd83;
	st.local.u64 	[%rd8+56], %rd84;
	mov.b32 	%r167, 0;
	st.local.v2.u32 	[%rd8+64], {%r167, %r245};
	mov.b32 	%r168, -1;
	st.local.v2.u32 	[%rd8+72], {%r57, %r168};
	st.local.u32 	[%rd8+80], %r58;
	mov.b32 	%r236, 1;
$L__BB0_67:
	and.b64  	%rd85, %rd10, 2;
	setp.ne.s64 	%p89, %rd85, 0;
	@%p89 bra 	$L__BB0_71;
	mov.b32 	%r235, 4;
$L__BB0_69:
	mul.lo.s32 	%r170, %r235, 6;
	or.b32  	%r171, %r170, 1;
	mov.b64 	%rd86, 1;
	shl.b64 	%rd25, %rd86, %r171;
	and.b64  	%rd87, %rd25, %rd10;
	setp.ne.s64 	%p90, %rd87, 0;
	add.s32 	%r235, %r235, -1;
	@%p90 bra 	$L__BB0_69;
	selp.b64 	%rd88, %rd25, 0, %p1;
	or.b64  	%rd89, %rd88, %rd9;
	or.b64  	%rd90, %rd25, %rd10;
	ld.local.u32 	%r172, [%rd1];
	add.s32 	%r173, %r172, 1;
	st.local.u32 	[%rd1], %r173;
	mul.wide.s32 	%rd91, %r172, 40;
	add.s64 	%rd92, %rd7, %rd91;
	st.local.u64 	[%rd92+40], %rd89;
	st.local.u64 	[%rd92+48], %rd90;
	mov.b32 	%r174, 1;
	st.local.v2.u32 	[%rd92+56], {%r174, %r245};
	mov.b32 	%r175, -1;
	st.local.v2.u32 	[%rd92+64], {%r57, %r175};
	st.local.u32 	[%rd92+72], %r58;
	add.s32 	%r236, %r236, 1;
$L__BB0_71:
	and.b64  	%rd93, %rd10, 4;
	setp.ne.s64 	%p91, %rd93, 0;
	@%p91 bra 	$L__BB0_75;
	mov.b32 	%r237, 4;
$L__BB0_73:
	mad.lo.s32 	%r177, %r237, 6, 2;
	mov.b64 	%rd94, 1;
	shl.b64 	%rd26, %rd94, %r177;
	and.b64  	%rd95, %rd26, %rd10;
	setp.ne.s64 	%p92, %rd95, 0;
	add.s32 	%r237, %r237, -1;
	@%p92 bra 	$L__BB0_73;
	selp.b64 	%rd96, %rd26, 0, %p1;
	or.b64  	%rd97, %rd96, %rd9;
	or.b64  	%rd98, %rd26, %rd10;
	ld.local.u32 	%r178, [%rd1];
	add.s32 	%r179, %r178, 1;
	st.local.u32 	[%rd1], %r179;
	mul.wide.s32 	%rd99, %r178, 40;
	add.s64 	%rd100, %rd7, %rd99;
	st.local.u64 	[%rd100+40], %rd97;
	st.local.u64 	[%rd100+48], %rd98;
	mov.b32 	%r180, 2;
	st.local.v2.u32 	[%rd100+56], {%r180, %r245};
	mov.b32 	%r181, -1;
	st.local.v2.u32 	[%rd100+64], {%r57, %r181};
	st.local.u32 	[%rd100+72], %r58;
	add.s32 	%r236, %r236, 1;
$L__BB0_75:
	and.b64  	%rd101, %rd10, 8;
	setp.ne.s64 	%p93, %rd101, 0;
	@%p93 bra 	$L__BB0_79;
	mov.b32 	%r239, 4;
$L__BB0_77:
	mad.lo.s32 	%r183, %r239, 6, 3;
	mov.b64 	%rd102, 1;
	shl.b64 	%rd27, %rd102, %r183;
	and.b64  	%rd103, %rd27, %rd10;
	setp.ne.s64 	%p94, %rd103, 0;
	add.s32 	%r239, %r239, -1;
	@%p94 bra 	$L__BB0_77;
	selp.b64 	%rd104, %rd27, 0, %p1;
	or.b64  	%rd105, %rd104, %rd9;
	or.b64  	%rd106, %rd27, %rd10;
	ld.local.u32 	%r184, [%rd1];
	add.s32 	%r185, %r184, 1;
	st.local.u32 	[%rd1], %r185;
	mul.wide.s32 	%rd107, %r184, 40;
	add.s64 	%rd108, %rd7, %rd107;
	st.local.u64 	[%rd108+40], %rd105;
	st.local.u64 	[%rd108+48], %rd106;
	mov.b32 	%r186, 3;
	st.local.v2.u32 	[%rd108+56], {%r186, %r245};
	mov.b32 	%r187, -1;
	st.local.v2.u32 	[%rd108+64], {%r57, %r187};
	st.local.u32 	[%rd108+72], %r58;
	add.s32 	%r236, %r236, 1;
$L__BB0_79:
	and.b64  	%rd109, %rd10, 16;
	setp.ne.s64 	%p95, %rd109, 0;
	@%p95 bra 	$L__BB0_83;
	mov.b32 	%r241, 4;
$L__BB0_81:
	mad.lo.s32 	%r189, %r241, 6, 4;
	mov.b64 	%rd110, 1;
	shl.b64 	%rd28, %rd110, %r189;
	and.b64  	%rd111, %rd28, %rd10;
	setp.ne.s64 	%p96, %rd111, 0;
	add.s32 	%r241, %r241, -1;
	@%p96 bra 	$L__BB0_81;
	selp.b64 	%rd112, %rd28, 0, %p1;
	or.b64  	%rd113, %rd112, %rd9;
	or.b64  	%rd114, %rd28, %rd10;
	ld.local.u32 	%r190, [%rd1];
	add.s32 	%r191, %r190, 1;
	st.local.u32 	[%rd1], %r191;
	mul.wide.s32 	%rd115, %r190, 40;
	add.s64 	%rd116, %rd7, %rd115;
	st.local.u64 	[%rd116+40], %rd113;
	st.local.u64 	[%rd116+48], %rd114;
	mov.b32 	%r192, 4;
	st.local.v2.u32 	[%rd116+56], {%r192, %r245};
	mov.b32 	%r193, -1;
	st.local.v2.u32 	[%rd116+64], {%r57, %r193};
	st.local.u32 	[%rd116+72], %r58;
	add.s32 	%r236, %r236, 1;
$L__BB0_83:
	and.b64  	%rd117, %rd10, 32;
	setp.ne.s64 	%p97, %rd117, 0;
	@%p97 bra 	$L__BB0_87;
	mov.b32 	%r243, 4;
$L__BB0_85:
	mad.lo.s32 	%r195, %r243, 6, 5;
	mov.b64 	%rd118, 1;
	shl.b64 	%rd29, %rd118, %r195;
	and.b64  	%rd119, %rd29, %rd10;
	setp.ne.s64 	%p98, %rd119, 0;
	add.s32 	%r243, %r243, -1;
	@%p98 bra 	$L__BB0_85;
	selp.b64 	%rd120, %rd29, 0, %p1;
	or.b64  	%rd121, %rd120, %rd9;
	or.b64  	%rd122, %rd29, %rd10;
	ld.local.u32 	%r196, [%rd1];
	add.s32 	%r197, %r196, 1;
	st.local.u32 	[%rd1], %r197;
	mul.wide.s32 	%rd123, %r196, 40;
	add.s64 	%rd124, %rd7, %rd123;
	st.local.u64 	[%rd124+40], %rd121;
	st.local.u64 	[%rd124+48], %rd122;
	mov.b32 	%r198, 5;
	st.local.v2.u32 	[%rd124+56], {%r198, %r245};
	mov.b32 	%r199, -1;
	st.local.v2.u32 	[%rd124+64], {%r57, %r199};
	st.local.u32 	[%rd124+72], %r58;
	add.s32 	%r236, %r236, 1;
$L__BB0_87:
	st.local.u32 	[%rd8+36], %r236;
	ld.local.u32 	%r245, [%rd1];
$L__BB0_88:
	setp.ne.s32 	%p107, %r245, -1;
	@%p107 bra 	$L__BB0_5;
$L__BB0_89:
	ld.param.u64 	%rd133, [_Z10minmax_gpuPxPiii_param_1];
	cvta.to.global.u64 	%rd130, %rd133;
	mul.wide.s32 	%rd131, %r1, 4;
	add.s64 	%rd132, %rd130, %rd131;
	st.global.u32 	[%rd132], %r246;
$L__BB0_90:
	ret;

}


// ===== COMPILED SASS (sm_100) =====

	.target	sm_100

	.elftype	@"ET_EXEC"


//--------------------- .note.nv.tkinfo           --------------------------
	.section	.note.nv.tkinfo,"",@"SHT_NOTE"
	.sectionflags	@"SHF_NOTE_NV_TKINFO"
	.tkinfo
        /*0018*/ 	.word	0x00000002
        /*0030*/ 	.string	""
        /*0030*/ 	.string	"ptxas"
        /*0030*/ 	.string	"Cuda compilation tools, release 13.0, V13.0.88"
        /*0030*/ 	.string	"Build cuda_13.0.r13.0/compiler.36424714_0"
        /*0030*/ 	.string	"-arch sm_100 -m 64 "



//--------------------- .note.nv.cuinfo           --------------------------
	.section	.note.nv.cuinfo,"",@"SHT_NOTE"
	.sectionflags	@"SHF_NOTE_NV_CUINFO"
        /*0018*/ 	.short	0x0002
        /*001a*/ 	.short	0x0064
        /*001c*/ 	.short	0x0082
	.zero		2


//--------------------- .nv.info                  --------------------------
	.section	.nv.info,"",@"SHT_CUDA_INFO"
	.align	4


	//----- nvinfo : EIATTR_REGCOUNT
	.align		4
        /*0000*/ 	.byte	0x04, 0x2f
        /*0002*/ 	.short	(.L_1 - .L_0)
	.align		4
.L_0:
        /*0004*/ 	.word	index@(_Z10minmax_gpuPxPiii)
        /*0008*/ 	.word	0x0000001e


	//----- nvinfo : EIATTR_FRAME_SIZE
	.align		4
.L_1:
        /*000c*/ 	.byte	0x04, 0x11
        /*000e*/ 	.short	(.L_3 - .L_2)
	.align		4
.L_2:
        /*0010*/ 	.word	index@(_Z10minmax_gpuPxPiii)
        /*0014*/ 	.word	0x0000bb90


	//----- nvinfo : EIATTR_MIN_STACK_SIZE
	.align		4
.L_3:
        /*0018*/ 	.byte	0x04, 0x12
        /*001a*/ 	.short	(.L_5 - .L_4)
	.align		4
.L_4:
        /*001c*/ 	.word	index@(_Z10minmax_gpuPxPiii)
        /*0020*/ 	.word	0x0000bb90
.L_5:


//--------------------- .nv.compat                --------------------------
	.section	.nv.compat,"",@"SHT_CUDA_COMPAT_INFO"
	.align	4
        /*0000*/ 	.byte	0x02, 0x09, 0x00, 0x00, 0x02, 0x02, 0x01, 0x00, 0x02, 0x05, 0x05, 0x00, 0x03, 0x07, 0x01, 0x01
        /*0010*/ 	.byte	0x02, 0x03, 0x00, 0x00, 0x02, 0x06, 0x01, 0x00, 0x04, 0x0b, 0x08, 0x00, 0x09, 0x00, 0x00, 0x00
        /*0020*/ 	.byte	0x00, 0x00, 0x00, 0x00


//--------------------- .nv.info._Z10minmax_gpuPxPiii --------------------------
	.section	.nv.info._Z10minmax_gpuPxPiii,"",@"SHT_CUDA_INFO"
	.sectionflags	@""
	.align	4


	//----- nvinfo : EIATTR_CUDA_API_VERSION
	.align		4
        /*0000*/ 	.byte	0x04, 0x37
        /*0002*/ 	.short	(.L_7 - .L_6)
.L_6:
        /*0004*/ 	.word	0x00000082


	//----- nvinfo : EIATTR_KPARAM_INFO
	.align		4
.L_7:
        /*0008*/ 	.byte	0x04, 0x17
        /*000a*/ 	.short	(.L_9 - .L_8)
.L_8:
        /*000c*/ 	.word	0x00000000
        /*0010*/ 	.short	0x0003
        /*0012*/ 	.short	0x0014
        /*0014*/ 	.byte	0x00, 0xf0, 0x11, 0x00


	//----- nvinfo : EIATTR_KPARAM_INFO
	.align		4
.L_9:
        /*0018*/ 	.byte	0x04, 0x17
        /*001a*/ 	.short	(.L_11 - .L_10)
.L_10:
        /*001c*/ 	.word	0x00000000
        /*0020*/ 	.short	0x0002
        /*0022*/ 	.short	0x0010
        /*0024*/ 	.byte	0x00, 0xf0, 0x11, 0x00


	//----- nvinfo : EIATTR_KPARAM_INFO
	.align		4
.L_11:
        /*0028*/ 	.byte	0x04, 0x17
        /*002a*/ 	.short	(.L_13 - .L_12)
.L_12:
        /*002c*/ 	.word	0x00000000
        /*0030*/ 	.short	0x0001
        /*0032*/ 	.short	0x0008
        /*0034*/ 	.byte	0x00, 0xf5, 0x21, 0x00


	//----- nvinfo : EIATTR_KPARAM_INFO
	.align		4
.L_13:
        /*0038*/ 	.byte	0x04, 0x17
        /*003a*/ 	.short	(.L_15 - .L_14)
.L_14:
        /*003c*/ 	.word	0x00000000
        /*0040*/ 	.short	0x0000
        /*0042*/ 	.short	0x0000
        /*0044*/ 	.byte	0x00, 0xf5, 0x21, 0x00


	//----- nvinfo : EIATTR_SPARSE_MMA_MASK
	.align		4
.L_15:
        /*0048*/ 	.byte	0x03, 0x50
        /*004a*/ 	.short	0x0000


	//----- nvinfo : EIATTR_MAXREG_COUNT
	.align		4
        /*004c*/ 	.byte	0x03, 0x1b
        /*004e*/ 	.short	0x00ff


	//----- nvinfo : EIATTR_MERCURY_ISA_VERSION
	.align		4
        /*0050*/ 	.byte	0x03, 0x5f
        /*0052*/ 	.short	0x0101


	//----- nvinfo : EIATTR_VRC_CTA_INIT_COUNT
	.align		4
        /*0054*/ 	.byte	0x02, 0x4a
	.zero		1
	.zero		1


	//----- nvinfo : EIATTR_EXIT_INSTR_OFFSETS
	.align		4
        /*0058*/ 	.byte	0x04, 0x1c
        /*005a*/ 	.short	(.L_17 - .L_16)


	//   ....[0]....
.L_16:
        /*005c*/ 	.word	0x00000080


	//   ....[1]....
        /*0060*/ 	.word	0x00002270


	//----- nvinfo : EIATTR_CRS_STACK_SIZE
	.align		4
.L_17:
        /*0064*/ 	.byte	0x04, 0x1e
        /*0066*/ 	.short	(.L_19 - .L_18)
.L_18:
        /*0068*/ 	.word	0x00000000


	//----- nvinfo : EIATTR_CBANK_PARAM_SIZE
	.align		4
.L_19:
        /*006c*/ 	.byte	0x03, 0x19
        /*006e*/ 	.short	0x0018


	//----- nvinfo : EIATTR_PARAM_CBANK
	.align		4
        /*0070*/ 	.byte	0x04, 0x0a
        /*0072*/ 	.short	(.L_21 - .L_20)
	.align		4
.L_20:
        /*0074*/ 	.word	index@(.nv.constant0._Z10minmax_gpuPxPiii)
        /*0078*/ 	.short	0x0380
        /*007a*/ 	.short	0x0018


	//----- nvinfo : EIATTR_SW_WAR
	.align		4
.L_21:
        /*007c*/ 	.byte	0x04, 0x36
        /*007e*/ 	.short	(.L_23 - .L_22)
.L_22:
        /*0080*/ 	.word	0x00000008
.L_23:


//--------------------- .nv.callgraph             --------------------------
	.section	.nv.callgraph,"",@"SHT_CUDA_CALLGRAPH"
	.align	4
	.sectionentsize	8
	.align		4
        /*0000*/ 	.word	0x00000000
	.align		4
        /*0004*/ 	.word	0xffffffff
	.align		4
        /*0008*/ 	.word	0x00000000
	.align		4
        /*000c*/ 	.word	0xfffffffe
	.align		4
        /*0010*/ 	.word	0x00000000
	.align		4
        /*0014*/ 	.word	0xfffffffd
	.align		4
        /*0018*/ 	.word	0x00000000
	.align		4
        /*001c*/ 	.word	0xfffffffc


//--------------------- .text._Z10minmax_gpuPxPiii --------------------------
	.section	.text._Z10minmax_gpuPxPiii,"ax",@progbits
	.align	128
        .global         _Z10minmax_gpuPxPiii
        .type           _Z10minmax_gpuPxPiii,@function
        .size           _Z10minmax_gpuPxPiii,(.L_x_62 - _Z10minmax_gpuPxPiii)
        .other          _Z10minmax_gpuPxPiii,@"STO_CUDA_ENTRY STV_DEFAULT"
_Z10minmax_gpuPxPiii:
.text._Z10minmax_gpuPxPiii:
[----:B------:R-:W0:Y:S01]  /*0000*/  LDC R1, c[0x0][0x37c] ;  /* 0x0000df00ff017b82 */ /* 0x000e220000000800 */
[----:B------:R-:W1:Y:S01]  /*0010*/  S2R R16, SR_CTAID.X ;  /* 0x0000000000107919 */ /* 0x000e620000002500 */
[----:B------:R-:W1:Y:S01]  /*0020*/  LDCU UR4, c[0x0][0x360] ;  /* 0x00006c00ff0477ac */ /* 0x000e620008000800 */
[----:B0-----:R-:W-:Y:S01]  /*0030*/  VIADD R1, R1, 0xffff4470 ;  /* 0xffff447001017836 */ /* 0x001fe20000000000 */
[----:B------:R-:W1:Y:S01]  /*0040*/  S2R R3, SR_TID.X ;  /* 0x0000000000037919 */ /* 0x000e620000002100 */
[----:B------:R-:W0:Y:S01]  /*0050*/  LDCU UR5, c[0x0][0x394] ;  /* 0x00007280ff0577ac */ /* 0x000e220008000800 */
[----:B-1----:R-:W-:-:S05]  /*0060*/  IMAD R16, R16, UR4, R3 ;  /* 0x0000000410107c24 */ /* 0x002fca000f8e0203 */
[----:B0-----:R-:W-:-:S13]  /*0070*/  ISETP.GT.AND P0, PT, R16, UR5, PT ;  /* 0x0000000510007c0c */ /* 0x001fda000bf04270 */
[----:B------:R-:W-:Y:S05]  /*0080*/  @P0 EXIT ;  /* 0x000000000000094d */ /* 0x000fea0003800000 */
[----:B------:R-:W0:Y:S01]  /*0090*/  LDC.64 R6, c[0x0][0x380] ;  /* 0x0000e000ff067b82 */ /* 0x000e220000000a00 */
[----:B------:R-:W1:Y:S01]  /*00a0*/  LDCU.64 UR6, c[0x0][0x358] ;  /* 0x00006b00ff0677ac */ /* 0x000e620008000a00 */
[----:B------:R-:W-:-:S04]  /*00b0*/  IMAD.SHL.U32 R3, R16, 0x2, RZ ;  /* 0x0000000210037824 */ /* 0x000fc800078e00ff */
[----:B0-----:R-:W-:-:S05]  /*00c0*/  IMAD.WIDE R6, R3, 0x8, R6 ;  /* 0x0000000803067825 */ /* 0x001fca00078e0206 */
[----:B-1----:R0:W5:Y:S04]  /*00d0*/  LDG.E.64 R12, desc[UR6][R6.64] ;  /* 0x00000006060c7981 */ /* 0x002168000c1e1b00 */
[----:B------:R0:W5:Y:S01]  /*00e0*/  LDG.E.64 R14, desc[UR6][R6.64+0x8] ;  /* 0x00000806060e7981 */ /* 0x000162000c1e1b00 */
[----:B------:R-:W-:Y:S01]  /*00f0*/  IMAD.MOV.U32 R4, RZ, RZ, -0x1 ;  /* 0xffffffffff047424 */ /* 0x000fe200078e00ff */
[----:B------:R-:W-:Y:S01]  /*0100*/  UMOV UR4, URZ ;  /* 0x000000ff00047c82 */ /* 0x000fe20008000000 */
[----:B------:R-:W-:Y:S02]  /*0110*/  IMAD.MOV.U32 R2, RZ, RZ, RZ ;  /* 0x000000ffff027224 */ /* 0x000fe400078e00ff */
[----:B------:R-:W-:Y:S01]  /*0120*/  VIADD R0, R1, 0x5dc8 ;  /* 0x00005dc801007836 */ /* 0x000fe20000000000 */
[----:B------:R0:W-:Y:S06]  /*0130*/  STL [R1], R4 ;  /* 0x0000000401007387 */ /* 0x0001ec0000100800 */
.L_x_0:
[----:B-1----:R-:W-:-:S05]  /*0140*/  IMAD.IADD R3, R1, 0x1, R2 ;  /* 0x0000000101037824 */ /* 0x002fca00078e0202 */
[----:B0-----:R-:W2:Y:S01]  /*0150*/  LDL.64 R4, [R3] ;  /* 0x0000000003047983 */ /* 0x001ea20000100a00 */
[----:B------:R-:W-:Y:S01]  /*0160*/  UISETP.GE.U32.AND UP0, UPT, UR4, 0xbb8, UPT ;  /* 0x00000bb80400788c */ /* 0x000fe2000bf06070 */
[----:B------:R-:W-:Y:S01]  /*0170*/  VIADD R2, R2, 0x8 ;  /* 0x0000000802027836 */ /* 0x000fe20000000000 */
[----:B------:R-:W-:-:S07]  /*0180*/  UIADD3 UR5, UPT, UPT, UR4, 0x1, URZ ;  /* 0x0000000104057890 */ /* 0x000fce000fffe0ff */
[----:B------:R-:W-:Y:S01]  /*0190*/  UMOV UR4, UR5 ;  /* 0x0000000500047c82 */ /* 0x000fe20008000000 */
[----:B--2---:R1:W-:Y:S01]  /*01a0*/  STL.64 [R3+0x5dc8], R4 ;  /* 0x005dc80403007387 */ /* 0x0043e20000100a00 */
[----:B------:R-:W-:Y:S05]  /*01b0*/  BRA.U !UP0, `(.L_x_0) ;  /* 0xfffffffd08e07547 */ /* 0x000fea000b83ffff */
[----:B-1----:R-:W2:Y:S01]  /*01c0*/  LDL R3, [R1+0x5dc8] ;  /* 0x005dc80001037983 */ /* 0x002ea20000100800 */
[----:B------:R-:W0:Y:S01]  /*01d0*/  LDCU UR4, c[0x0][0x390] ;  /* 0x00007200ff0477ac */ /* 0x000e220008000800 */
[----:B------:R-:W-:Y:S02]  /*01e0*/  IMAD.MOV.U32 R6, RZ, RZ, 0x1869f ;  /* 0x0001869fff067424 */ /* 0x000fe400078e00ff */
[----:B------:R-:W-:Y:S02]  /*01f0*/  VIADD R4, R1, 0x5dd0 ;  /* 0x00005dd001047836 */ /* 0x000fe40000000000 */
[----:B------:R-:W-:Y:S02]  /*0200*/  IMAD.MOV.U32 R10, RZ, RZ, -0x1 ;  /* 0xffffffffff0a7424 */ /* 0x000fe400078e00ff */
[----:B------:R-:W-:Y:S02]  /*0210*/  IMAD.MOV.U32 R11, RZ, RZ, -0x1 ;  /* 0xffffffffff0b7424 */ /* 0x000fe400078e00ff */
[----:B------:R-:W-:Y:S01]  /*0220*/  IMAD.MOV.U32 R7, RZ, RZ, -0x1 ;  /* 0xffffffffff077424 */ /* 0x000fe200078e00ff */
[----:B0-----:R-:W-:-:S04]  /*0230*/  ISETP.NE.AND P0, PT, RZ, UR4, PT ;  /* 0x00000004ff007c0c */ /* 0x001fc8000bf05270 */
[----:B------:R-:W-:Y:S01]  /*0240*/  SEL R6, R6, 0xfffe7961, !P0 ;  /* 0xfffe796106067807 */ /* 0x000fe20004000000 */
[C---:B--2---:R-:W-:Y:S02]  /*0250*/  VIADD R2, R3.reuse, 0x1 ;  /* 0x0000000103027836 */ /* 0x044fe40000000000 */
[----:B------:R-:W-:-:S03]  /*0260*/  IMAD R3, R3, 0x28, R4 ;  /* 0x0000002803037824 */ /* 0x000fc600078e0204 */
[----:B------:R0:W-:Y:S04]  /*0270*/  STL [R1+0x5dc8], R2 ;  /* 0x005dc80201007387 */ /* 0x0001e80000100800 */
[----:B-----5:R0:W-:Y:S04]  /*0280*/  STL.64 [R3+0x28], R12 ;  /* 0x0000280c03007387 */ /* 0x0201e80000100a00 */
[----:B------:R0:W-:Y:S04]  /*0290*/  STL.64 [R3+0x30], R14 ;  /* 0x0000300e03007387 */ /* 0x0001e80000100a00 */
[----:B------:R0:W-:Y:S04]  /*02a0*/  STL.64 [R3+0x38], R10 ;  /* 0x0000380a03007387 */ /* 0x0001e80000100a00 */
[----:B------:R0:W-:Y:S04]  /*02b0*/  STL.64 [R3+0x40], R6 ;  /* 0x0000400603007387 */ /* 0x0001e80000100a00 */
[----:B------:R0:W-:Y:S04]  /*02c0*/  STL [R3+0x48], RZ ;  /* 0x000048ff03007387 */ /* 0x0001e80000100800 */
[----:B------:R-:W2:Y:S01]  /*02d0*/  LDL R8, [R1+0x5dc8] ;  /* 0x005dc80001087983 */ /* 0x000ea20000100800 */
[----:B------:R-:W-:Y:S01]  /*02e0*/  BSSY.RECONVERGENT B0, `(.L_x_1) ;  /* 0x00001f4000007945 */ /* 0x000fe20003800200 */
[----:B------:R-:W-:Y:S01]  /*02f0*/  IMAD.MOV.U32 R5, RZ, RZ, -0x1 ;  /* 0xffffffffff057424 */ /* 0x000fe200078e00ff */
[----:B--2---:R-:W-:-:S13]  /*0300*/  ISETP.NE.AND P0, PT, R8, -0x1, PT ;  /* 0xffffffff0800780c */ /* 0x004fda0003f05270 */
[----:B0-----:R-:W-:Y:S05]  /*0310*/  @!P0 BRA `(.L_x_2) ;  /* 0x0000001c00c08947 */ /* 0x001fea0003800000 */
[----:B------:R-:W-:Y:S02]  /*0320*/  IMAD.MOV.U32 R5, RZ, RZ, -0x1 ;  /* 0xffffffffff057424 */ /* 0x000fe400078e00ff */
[----:B------:R-:W-:-:S07]  /*0330*/  IMAD.MOV.U32 R3, RZ, RZ, R8 ;  /* 0x000000ffff037224 */ /* 0x000fce00078e0008 */
.L_x_60:
[----:B------:R-:W-:Y:S01]  /*0340*/  IMAD R17, R3, 0x28, R0 ;  /* 0x0000002803117824 */ /* 0x000fe200078e0200 */
[----:B0-----:R-:W0:Y:S04]  /*0350*/  LDCU UR4, c[0x0][0x390] ;  /* 0x00007200ff0477ac */ /* 0x001e280008000800 */
[----:B--23--:R-:W2:Y:S04]  /*0360*/  LDL.64 R8, [R17+0x18] ;  /* 0x0000180011087983 */ /* 0x00cea80000100a00 */
[----:B------:R-:W3:Y:S04]  /*0370*/  LDL R18, [R17+0x28] ;  /* 0x0000280011127983 */ /* 0x000ee80000100800 */
[----:B-1----:R1:W5:Y:S04]  /*0380*/  LDL.64 R10, [R17+0x8] ;  /* 0x00000800110a7983 */ /* 0x0023680000100a00 */
[----:B------:R1:W5:Y:S04]  /*0390*/  LDL.64 R12, [R17+0x10] ;  /* 0x00001000110c7983 */ /* 0x0003680000100a00 */
[----:B------:R1:W5:Y:S01]  /*03a0*/  LDL.64 R14, [R17+0x20] ;  /* 0x00002000110e7983 */ /* 0x0003620000100a00 */
[----:B------:R-:W-:Y:S01]  /*03b0*/  BSSY.RECONVERGENT B1, `(.L_x_3) ;  /* 0x00000dc000017945 */ /* 0x000fe20003800200 */
[----:B------:R-:W-:-:S02]  /*03c0*/  PLOP3.LUT P0, PT, PT, PT, PT, 0x8, 0x80 ;  /* 0x000000000080781c */ /* 0x000fc40003f0e170 */
[----:B------:R-:W-:Y:S02]  /*03d0*/  PLOP3.LUT P2, PT, PT, PT, PT, 0x8, 0x80 ;  /* 0x000000000080781c */ /* 0x000fe40003f4e170 */
[----:B--2---:R-:W-:Y:S02]  /*03e0*/  ISETP.NE.AND P3, PT, R8, -0x1, PT ;  /* 0xffffffff0800780c */ /* 0x004fe40003f65270 */
[----:B---3--:R-:W-:-:S04]  /*03f0*/  LOP3.LUT R2, R18, 0x1, RZ, 0xc0, !PT ;  /* 0x0000000112027812 */ /* 0x008fc800078ec0ff */
[----:B------:R-:W-:Y:S01]  /*0400*/  ISETP.NE.U32.AND P1, PT, R2, 0x1, PT ;  /* 0x000000010200780c */ /* 0x000fe20003f25070 */
[----:B------:R-:W-:-:S03]  /*0410*/  IMAD.MOV.U32 R2, RZ, RZ, R3 ;  /* 0x000000ffff027224 */ /* 0x000fc600078e0003 */
[----:B0-----:R-:W-:-:S03]  /*0420*/  ISETP.EQ.XOR P1, PT, RZ, UR4, !P1 ;  /* 0x00000004ff007c0c */ /* 0x001fc6000cf22a70 */
[----:B-1--4-:R-:W-:Y:S10]  /*0430*/  @!P3 BRA `(.L_x_4) ;  /* 0x0000000c004cb947 */ /* 0x012ff40003800000 */
[----:B------:R-:W-:Y:S01]  /*0440*/  IMAD.MOV.U32 R7, RZ, RZ, 0x1 ;  /* 0x00000001ff077424 */ /* 0x000fe200078e00ff */
[----:B------:R-:W-:Y:S01]  /*0450*/  BSSY.RECONVERGENT B2, `(.L_x_5) ;  /* 0x000000b000027945 */ /* 0x000fe20003800200 */
[----:B------:R-:W-:-:S03]  /*0460*/  IMAD.MOV.U32 R19, RZ, RZ, RZ ;  /* 0x000000ffff137224 */ /* 0x000fc600078e00ff */
[----:B------:R-:W-:-:S07]  /*0470*/  SEL R7, R7, 0x2, P1 ;  /* 0x0000000207077807 */ /* 0x000fce0000800000 */
.L_x_6:
[----:B------:R-:W-:-:S05]  /*0480*/  IMAD R21, R19, 0x6, R8 ;  /* 0x0000000613157824 */ /* 0x000fca00078e0208 */
[----:B-----5:R-:W-:-:S04]  /*0490*/  SHF.R.U64 R6, R12, R21, R13 ;  /* 0x000000150c067219 */ /* 0x020fc8000000120d */
[----:B------:R-:W-:-:S04]  /*04a0*/  LOP3.LUT R6, R6, 0x1, RZ, 0xc0, !PT ;  /* 0x0000000106067812 */ /* 0x000fc800078ec0ff */
[----:B------:R-:W-:Y:S01]  /*04b0*/  ISETP.NE.U32.AND P0, PT, R6, 0x1, PT ;  /* 0x000000010600780c */ /* 0x000fe20003f05070 */
[----:B------:R-:W-:Y:S02]  /*04c0*/  IMAD.MOV.U32 R6, RZ, RZ, R19 ;  /* 0x000000ffff067224 */ /* 0x000fe400078e0013 */
[----:B------:R-:W-:Y:S01]  /*04d0*/  VIADD R19, R19, 0x1 ;  /* 0x0000000113137836 */ /* 0x000fe20000000000 */
[----:B------:R-:W-:-:S13]  /*04e0*/  ISETP.NE.U32.AND.EX P0, PT, RZ, RZ, PT, P0 ;  /* 0x000000ffff00720c */ /* 0x000fda0003f05100 */
[----:B------:R-:W-:Y:S05]  /*04f0*/  @P0 BRA `(.L_x_6) ;  /* 0xfffffffc00e00947 */ /* 0x000fea000383ffff */
[----:B------:R-:W-:Y:S05]  /*0500*/  BSYNC.RECONVERGENT B2 ;  /* 0x0000000000027941 */ /* 0x000fea0003800200 */
.L_x_5:
[----:B------:R-:W-:Y:S01]  /*0510*/  ISETP.GT.U32.AND P0, PT, R6, 0x1, PT ;  /* 0x000000010600780c */ /* 0x000fe20003f04070 */
[----:B------:R-:W-:Y:S04]  /*0520*/  BSSY.RECONVERGENT B2, `(.L_x_7) ;  /* 0x00000bb000027945 */ /* 0x000fe80003800200 */
[----:B------:R-:W-:Y:S08]  /*0530*/  BSSY.RELIABLE B3, `(.L_x_8) ;  /* 0x0000026000037945 */ /* 0x000ff00003800100 */
[----:B------:R-:W-:Y:S05]  /*0540*/  @P0 BRA `(.L_x_9) ;  /* 0x0000000000900947 */ /* 0x000fea0003800000 */
[----:B------:R-:W-:-:S05]  /*0550*/  VIADD R23, R21, 0x6 ;  /* 0x0000000615177836 */ /* 0x000fca0000000000 */
[----:B------:R-:W-:-:S04]  /*0560*/  SHF.R.U64 R20, R12, R23, R13 ;  /* 0x000000170c147219 */ /* 0x000fc8000000120d */
[----:B------:R-:W-:-:S04]  /*0570*/  LOP3.LUT R20, R20, 0x1, RZ, 0xc0, !PT ;  /* 0x0000000114147812 */ /* 0x000fc800078ec0ff */
[----:B------:R-:W-:-:S04]  /*0580*/  ISETP.NE.U32.AND P0, PT, R20, 0x1, PT ;  /* 0x000000011400780c */ /* 0x000fc80003f05070 */
[----:B------:R-:W-:-:S13]  /*0590*/  ISETP.NE.U32.AND.EX P0, PT, RZ, RZ, PT, P0 ;  /* 0x000000ffff00720c */ /* 0x000fda0003f05100 */
[----:B------:R-:W-:Y:S05]  /*05a0*/  @P0 BRA `(.L_x_9) ;  /* 0x0000000000780947 */ /* 0x000fea0003800000 */
[C-C-:B------:R-:W-:Y:S02]  /*05b0*/  SHF.R.U64 R23, R10.reuse, R23, R11.reuse ;  /* 0x000000170a177219 */ /* 0x140fe4000000120b */
[----:B------:R-:W-:-:S04]  /*05c0*/  SHF.R.U64 R20, R10, R21, R11 ;  /* 0x000000150a147219 */ /* 0x000fc8000000120b */
[----:B------:R-:W-:-:S04]  /*05d0*/  LOP3.LUT R20, R23, 0x1, R20, 0x48, !PT ;  /* 0x0000000117147812 */ /* 0x000fc800078e4814 */
[----:B------:R-:W-:-:S04]  /*05e0*/  ISETP.NE.U32.AND P0, PT, R20, 0x1, PT ;  /* 0x000000011400780c */ /* 0x000fc80003f05070 */
[----:B------:R-:W-:-:S13]  /*05f0*/  ISETP.NE.U32.AND.EX P0, PT, RZ, RZ, PT, P0 ;  /* 0x000000ffff00720c */ /* 0x000fda0003f05100 */
[----:B------:R-:W-:Y:S05]  /*0600*/  @!P0 BRA `(.L_x_9) ;  /* 0x0000000000608947 */ /* 0x000fea0003800000 */
[----:B------:R-:W-:-:S05]  /*0610*/  VIADD R25, R21, 0xc ;  /* 0x0000000c15197836 */ /* 0x000fca0000000000 */
[----:B------:R-:W-:-:S04]  /*0620*/  SHF.R.U64 R20, R12, R25, R13 ;  /* 0x000000190c147219 */ /* 0x000fc8000000120d */
[----:B------:R-:W-:-:S04]  /*0630*/  LOP3.LUT R20, R20, 0x1, RZ, 0xc0, !PT ;  /* 0x0000000114147812 */ /* 0x000fc800078ec0ff */
[----:B------:R-:W-:-:S04]  /*0640*/  ISETP.NE.U32.AND P0, PT, R20, 0x1, PT ;  /* 0x000000011400780c */ /* 0x000fc80003f05070 */
[----:B------:R-:W-:-:S13]  /*0650*/  ISETP.NE.U32.AND.EX P0, PT, RZ, RZ, PT, P0 ;  /* 0x000000ffff00720c */ /* 0x000fda0003f05100 */
[----:B------:R-:W-:Y:S05]  /*0660*/  @P0 BRA `(.L_x_9) ;  /* 0x0000000000480947 */ /* 0x000fea0003800000 */
        /* <DEDUP_REMOVED lines=11> */
[----:B------:R-:W-:Y:S02]  /*0720*/  SHF.R.U64 R20, R10, R23, R11 ;  /* 0x000000170a147219 */ /* 0x000fe4000000120b */
[----:B------:R-:W-:Y:S02]  /*0730*/  PLOP3.LUT P0, PT, PT, PT, PT, 0x80, 0x8 ;  /* 0x000000000008781c */ /* 0x000fe40003f0f070 */
[----:B------:R-:W-:-:S04]  /*0740*/  LOP3.LUT R20, R25, 0x1, R20, 0x48, !PT ;  /* 0x0000000119147812 */ /* 0x000fc800078e4814 */
[----:B------:R-:W-:-:S04]  /*0750*/  ISETP.NE.U32.AND P2, PT, R20, 0x1, PT ;  /* 0x000000011400780c */ /* 0x000fc80003f45070 */
[----:B------:R-:W-:-:S13]  /*0760*/  ISETP.NE.U32.AND.EX P2, PT, RZ, RZ, PT, P2 ;  /* 0x000000ffff00720c */ /* 0x000fda0003f45120 */
[----:B------:R-:W-:Y:S05]  /*0770*/  @P2 BREAK.RELIABLE B3 ;  /* 0x0000000000032942 */ /* 0x000fea0003800100 */
[----:B------:R-:W-:Y:S05]  /*0780*/  @P2 BRA `(.L_x_10) ;  /* 0x0000000800502947 */ /* 0x000fea0003800000 */
.L_x_9:
[----:B------:R-:W-:Y:S05]  /*0790*/  BSYNC.RELIABLE B3 ;  /* 0x0000000000037941 */ /* 0x000fea0003800100 */
.L_x_8:
[----:B------:R-:W-:Y:S01]  /*07a0*/  ISETP.GE.AND P0, PT, R8, 0x1, PT ;  /* 0x000000010800780c */ /* 0x000fe20003f06270 */
[----:B------:R-:W-:Y:S01]  /*07b0*/  BSSY.RECONVERGENT B3, `(.L_x_11) ;  /* 0x0000014000037945 */ /* 0x000fe20003800200 */
[----:B------:R-:W-:-:S11]  /*07c0*/  IMAD.MOV.U32 R24, RZ, RZ, 0x1 ;  /* 0x00000001ff187424 */ /* 0x000fd600078e00ff */
[----:B------:R-:W-:Y:S05]  /*07d0*/  @!P0 BRA `(.L_x_12) ;  /* 0x0000000000448947 */ /* 0x000fea0003800000 */
[----:B------:R-:W-:Y:S02]  /*07e0*/  IMAD.MOV.U32 R24, RZ, RZ, 0x1 ;  /* 0x00000001ff187424 */ /* 0x000fe400078e00ff */
[----:B------:R-:W-:-:S07]  /*07f0*/  VIADD R20, R8, 0x1 ;  /* 0x0000000108147836 */ /* 0x000fce0000000000 */
.L_x_13:
[----:B------:R-:W-:-:S05]  /*0800*/  IMAD.IADD R23, R21, 0x1, -R24 ;  /* 0x0000000115177824 */ /* 0x000fca00078e0a18 */
[----:B------:R-:W-:-:S04]  /*0810*/  SHF.R.U64 R22, R12, R23, R13 ;  /* 0x000000170c167219 */ /* 0x000fc8000000120d */
[----:B------:R-:W-:-:S04]  /*0820*/  LOP3.LUT R22, R22, 0x1, RZ, 0xc0, !PT ;  /* 0x0000000116167812 */ /* 0x000fc800078ec0ff */
[----:B------:R-:W-:-:S04]  /*0830*/  ISETP.NE.U32.AND P0, PT, R22, 0x1, PT ;  /* 0x000000011600780c */ /* 0x000fc80003f05070 */
[----:B------:R-:W-:-:S13]  /*0840*/  ISETP.NE.U32.AND.EX P0, PT, RZ, RZ, PT, P0 ;  /* 0x000000ffff00720c */ /* 0x000fda0003f05100 */
[----:B------:R-:W-:Y:S05]  /*0850*/  @P0 BRA `(.L_x_12) ;  /* 0x0000000000240947 */ /* 0x000fea0003800000 */
[----:B------:R-:W-:Y:S01]  /*0860*/  SHF.R.U64 R22, R10, R23, R11 ;  /* 0x000000170a167219 */ /* 0x000fe2000000120b */
[----:B------:R-:W-:-:S03]  /*0870*/  VIADD R23, R7, 0xffffffff ;  /* 0xffffffff07177836 */ /* 0x000fc60000000000 */
[----:B------:R-:W-:-:S04]  /*0880*/  LOP3.LUT R22, R22, 0x1, RZ, 0xc0, !PT ;  /* 0x0000000116167812 */ /* 0x000fc800078ec0ff */
[----:B------:R-:W-:-:S13]  /*0890*/  ISETP.NE.AND P0, PT, R22, R23, PT ;  /* 0x000000171600720c */ /* 0x000fda0003f05270 */
[----:B------:R-:W-:Y:S05]  /*08a0*/  @P0 BRA `(.L_x_12) ;  /* 0x0000000000100947 */ /* 0x000fea0003800000 */
[C---:B------:R-:W-:Y:S01]  /*08b0*/  ISETP.NE.AND P0, PT, R24.reuse, R8, PT ;  /* 0x000000081800720c */ /* 0x040fe20003f05270 */
[----:B------:R-:W-:-:S12]  /*08c0*/  VIADD R24, R24, 0x1 ;  /* 0x0000000118187836 */ /* 0x000fd80000000000 */
[----:B------:R-:W-:Y:S05]  /*08d0*/  @P0 BRA `(.L_x_13) ;  /* 0xfffffffc00c80947 */ /* 0x000fea000383ffff */
[----:B------:R-:W-:-:S07]  /*08e0*/  IMAD.MOV.U32 R24, RZ, RZ, R20 ;  /* 0x000000ffff187224 */ /* 0x000fce00078e0014 */
.L_x_12:
[----:B------:R-:W-:Y:S05]  /*08f0*/  BSYNC.RECONVERGENT B3 ;  /* 0x0000000000037941 */ /* 0x000fea0003800200 */
.L_x_11:
[----:B------:R-:W-:Y:S01]  /*0900*/  ISETP.GT.AND P0, PT, R8, 0x4, PT ;  /* 0x000000040800780c */ /* 0x000fe20003f04270 */
[----:B------:R-:W-:-:S12]  /*0910*/  BSSY.RECONVERGENT B3, `(.L_x_14) ;  /* 0x0000015000037945 */ /* 0x000fd80003800200 */
[----:B------:R-:W-:Y:S05]  /*0920*/  @P0 BRA `(.L_x_15) ;  /* 0x00000000004c0947 */ /* 0x000fea0003800000 */
[----:B------:R-:W-:Y:S01]  /*0930*/  IADD3 R23, PT, PT, R24, 0x5, -R8 ;  /* 0x0000000518177810 */ /* 0x000fe20007ffe808 */
[----:B------:R-:W-:Y:S01]  /*0940*/  IMAD.MOV.U32 R22, RZ, RZ, 0x1 ;  /* 0x00000001ff167424 */ /* 0x000fe200078e00ff */
[----:B------:R-:W-:-:S07]  /*0950*/  IADD3 R20, PT, PT, -R8, 0x6, RZ ;  /* 0x0000000608147810 */ /* 0x000fce0007ffe1ff */
.L_x_16:
[----:B------:R-:W-:-:S05]  /*0960*/  IMAD.IADD R27, R21, 0x1, R22 ;  /* 0x00000001151b7824 */ /* 0x000fca00078e0216 */
        /* <DEDUP_REMOVED lines=10> */
[----:B------:R-:W-:Y:S02]  /*0a10*/  VIADD R22, R22, 0x1 ;  /* 0x0000000116167836 */ /* 0x000fe40000000000 */
[----:B------:R-:W-:-:S03]  /*0a20*/  VIADD R24, R24, 0x1 ;  /* 0x0000000118187836 */ /* 0x000fc60000000000 */
[----:B------:R-:W-:-:S13]  /*0a30*/  ISETP.NE.AND P0, PT, R22, R20, PT ;  /* 0x000000141600720c */ /* 0x000fda0003f05270 */
[----:B------:R-:W-:Y:S05]  /*0a40*/  @P0 BRA `(.L_x_16) ;  /* 0xfffffffc00c40947 */ /* 0x000fea000383ffff */
[----:B------:R-:W-:-:S07]  /*0a50*/  IMAD.MOV.U32 R24, RZ, RZ, R23 ;  /* 0x000000ffff187224 */ /* 0x000fce00078e0017 */
.L_x_15:
[----:B------:R-:W-:Y:S05]  /*0a60*/  BSYNC.RECONVERGENT B3 ;  /* 0x0000000000037941 */ /* 0x000fea0003800200 */
.L_x_14:
[----:B------:R-:W-:Y:S02]  /*0a70*/  ISETP.GT.U32.AND P2, PT, R24, 0x3, PT ;  /* 0x000000031800780c */ /* 0x000fe40003f44070 */
[----:B------:R-:W-:-:S11]  /*0a80*/  PLOP3.LUT P0, PT, PT, PT, PT, 0x80, 0x8 ;  /* 0x000000000008781c */ /* 0x000fd60003f0f070 */
[----:B------:R-:W-:Y:S05]  /*0a90*/  @P2 BRA `(.L_x_10) ;  /* 0x00000004008c2947 */ /* 0x000fea0003800000 */
[----:B------:R-:W-:Y:S01]  /*0aa0*/  ISETP.NE.AND P2, PT, R6, RZ, PT ;  /* 0x000000ff0600720c */ /* 0x000fe20003f45270 */
[----:B------:R-:W-:Y:S01]  /*0ab0*/  BSSY.RECONVERGENT B3, `(.L_x_17) ;  /* 0x0000015000037945 */ /* 0x000fe20003800200 */
[----:B------:R-:W-:Y:S02]  /*0ac0*/  IMAD.MOV.U32 R21, RZ, RZ, 0x1 ;  /* 0x00000001ff157424 */ /* 0x000fe400078e00ff */
[----:B------:R-:W-:-:S13]  /*0ad0*/  ISETP.LT.OR P2, PT, R8, 0x1, !P2 ;  /* 0x000000010800780c */ /* 0x000fda0005741670 */
[----:B------:R-:W-:Y:S05]  /*0ae0*/  @P2 BRA `(.L_x_18) ;  /* 0x0000000000442947 */ /* 0x000fea0003800000 */
[----:B------:R-:W-:Y:S02]  /*0af0*/  VIADD R25, R7, 0xffffffff ;  /* 0xffffffff07197836 */ /* 0x000fe40000000000 */
[----:B------:R-:W-:-:S07]  /*0b00*/  IMAD.MOV.U32 R21, RZ, RZ, 0x1 ;  /* 0x00000001ff157424 */ /* 0x000fce00078e00ff */
.L_x_19:
[--C-:B------:R-:W-:Y:S02]  /*0b10*/  IMAD.IADD R20, R6, 0x1, -R21.reuse ;  /* 0x0000000106147824 */ /* 0x100fe400078e0a15 */
[----:B------:R-:W-:-:S04]  /*0b20*/  IMAD.IADD R23, R8, 0x1, -R21 ;  /* 0x0000000108177824 */ /* 0x000fc800078e0a15 */
[----:B------:R-:W-:-:S05]  /*0b30*/  IMAD R23, R20, 0x6, R23 ;  /* 0x0000000614177824 */ /* 0x000fca00078e0217 */
[-C--:B------:R-:W-:Y:S02]  /*0b40*/  SHF.R.U64 R22, R12, R23.reuse, R13 ;  /* 0x000000170c167219 */ /* 0x080fe4000000120d */
[----:B------:R-:W-:Y:S02]  /*0b50*/  SHF.R.U64 R20, R10, R23, R11 ;  /* 0x000000170a147219 */ /* 0x000fe4000000120b */
[----:B------:R-:W-:Y:S02]  /*0b60*/  LOP3.LUT R22, R22, 0x1, RZ, 0xc0, !PT ;  /* 0x0000000116167812 */ /* 0x000fe400078ec0ff */
[----:B------:R-:W-:Y:S02]  /*0b70*/  LOP3.LUT R20, R20, 0x1, RZ, 0xc0, !PT ;  /* 0x0000000114147812 */ /* 0x000fe400078ec0ff */
[----:B------:R-:W-:-:S04]  /*0b80*/  ISETP.NE.U32.AND P2, PT, R22, 0x1, PT ;  /* 0x000000011600780c */ /* 0x000fc80003f45070 */
[----:B------:R-:W-:-:S04]  /*0b90*/  ISETP.NE.U32.AND.EX P2, PT, RZ, RZ, PT, P2 ;  /* 0x000000ffff00720c */ /* 0x000fc80003f45120 */
[----:B------:R-:W-:-:S13]  /*0ba0*/  ISETP.NE.OR P2, PT, R20, R25, P2 ;  /* 0x000000191400720c */ /* 0x000fda0001745670 */
[----:B------:R-:W-:Y:S05]  /*0bb0*/  @P2 BRA `(.L_x_18) ;  /* 0x0000000000102947 */ /* 0x000fea0003800000 */
[-C--:B------:R-:W-:Y:S02]  /*0bc0*/  ISETP.GT.U32.AND P2, PT, R6, R21.reuse, PT ;  /* 0x000000150600720c */ /* 0x080fe40003f44070 */
[----:B------:R-:W-:Y:S01]  /*0bd0*/  ISETP.GT.AND P3, PT, R8, R21, PT ;  /* 0x000000150800720c */ /* 0x000fe20003f64270 */
[----:B------:R-:W-:-:S12]  /*0be0*/  VIADD R21, R21, 0x1 ;  /* 0x0000000115157836 */ /* 0x000fd80000000000 */
[----:B------:R-:W-:Y:S05]  /*0bf0*/  @P2 BRA P3, `(.L_x_19) ;  /* 0xfffffffc00c42947 */ /* 0x000fea000183ffff */
.L_x_18:
[----:B------:R-:W-:Y:S05]  /*0c00*/  BSYNC.RECONVERGENT B3 ;  /* 0x0000000000037941 */ /* 0x000fea0003800200 */
.L_x_17:
[----:B------:R-:W-:Y:S01]  /*0c10*/  ISETP.GT.U32.AND P2, PT, R6, 0x4, PT ;  /* 0x000000040600780c */ /* 0x000fe20003f44070 */
[----:B------:R-:W-:Y:S03]  /*0c20*/  BSSY.RECONVERGENT B3, `(.L_x_20) ;  /* 0x0000017000037945 */ /* 0x000fe60003800200 */
[----:B------:R-:W-:-:S13]  /*0c30*/  ISETP.GT.OR P2, PT, R8, 0x4, P2 ;  /* 0x000000040800780c */ /* 0x000fda0001744670 */
[----:B------:R-:W-:Y:S05]  /*0c40*/  @P2 BRA `(.L_x_21) ;  /* 0x0000000000502947 */ /* 0x000fea0003800000 */
[----:B------:R-:W-:Y:S02]  /*0c50*/  IMAD.MOV.U32 R22, RZ, RZ, 0x1 ;  /* 0x00000001ff167424 */ /* 0x000fe400078e00ff */
[----:B------:R-:W-:Y:S02]  /*0c60*/  IMAD.MOV.U32 R23, RZ, RZ, R19 ;  /* 0x000000ffff177224 */ /* 0x000fe400078e0013 */
[----:B------:R-:W-:-:S07]  /*0c70*/  VIADD R20, R7, 0xffffffff ;  /* 0xffffffff07147836 */ /* 0x000fce0000000000 */
.L_x_22:
[----:B------:R-:W-:-:S04]  /*0c80*/  IMAD.IADD R26, R8, 0x1, R22 ;  /* 0x00000001081a7824 */ /* 0x000fc800078e0216 */
        /* <DEDUP_REMOVED lines=9> */
[----:B------:R-:W-:Y:S02]  /*0d20*/  VIADD R24, R26, 0x1 ;  /* 0x000000011a187836 */ /* 0x000fe40000000000 */
[----:B------:R-:W-:Y:S02]  /*0d30*/  IMAD.IADD R23, R19, 0x1, R22 ;  /* 0x0000000113177824 */ /* 0x000fe400078e0216 */
[----:B------:R-:W-:Y:S01]  /*0d40*/  VIADD R22, R22, 0x1 ;  /* 0x0000000116167836 */ /* 0x000fe20000000000 */
[----:B------:R-:W-:Y:S01]  /*0d50*/  ISETP.GE.AND P2, PT, R24, 0x6, PT ;  /* 0x000000061800780c */ /* 0x000fe20003f46270 */
[----:B------:R-:W-:Y:S01]  /*0d60*/  VIADD R21, R21, 0x1 ;  /* 0x0000000115157836 */ /* 0x000fe20000000000 */
[----:B------:R-:W-:-:S13]  /*0d70*/  ISETP.LT.U32.AND P3, PT, R23, 0x6, PT ;  /* 0x000000061700780c */ /* 0x000fda0003f61070 */
[----:B------:R-:W-:Y:S05]  /*0d80*/  @!P2 BRA P3, `(.L_x_22) ;  /* 0xfffffffc00bca947 */ /* 0x000fea000183ffff */
.L_x_21:
[----:B------:R-:W-:Y:S05]  /*0d90*/  BSYNC.RECONVERGENT B3 ;  /* 0x0000000000037941 */ /* 0x000fea0003800200 */
.L_x_20:
[----:B------:R-:W-:-:S13]  /*0da0*/  ISETP.GT.U32.AND P2, PT, R21, 0x3, PT ;  /* 0x000000031500780c */ /* 0x000fda0003f44070 */
[----:B------:R-:W-:Y:S05]  /*0db0*/  @P2 BRA `(.L_x_10) ;  /* 0x0000000000c42947 */ /* 0x000fea0003800000 */
[----:B------:R-:W-:Y:S01]  /*0dc0*/  ISETP.GT.U32.AND P0, PT, R6, 0x3, PT ;  /* 0x000000030600780c */ /* 0x000fe20003f04070 */
[----:B------:R-:W-:Y:S01]  /*0dd0*/  BSSY.RECONVERGENT B3, `(.L_x_23) ;  /* 0x0000016000037945 */ /* 0x000fe20003800200 */
[----:B------:R-:W-:Y:S02]  /*0de0*/  IMAD.MOV.U32 R21, RZ, RZ, 0x1 ;  /* 0x00000001ff157424 */ /* 0x000fe400078e00ff */
[----:B------:R-:W-:-:S13]  /*0df0*/  ISETP.LT.OR P0, PT, R8, 0x1, P0 ;  /* 0x000000010800780c */ /* 0x000fda0000701670 */
[----:B------:R-:W-:Y:S05]  /*0e00*/  @P0 BRA `(.L_x_24) ;  /* 0x0000000000480947 */ /* 0x000fea0003800000 */
[----:B------:R-:W-:Y:S02]  /*0e10*/  VIADD R25, R7, 0xffffffff ;  /* 0xffffffff07197836 */ /* 0x000fe40000000000 */
[----:B------:R-:W-:Y:S02]  /*0e20*/  IMAD.MOV.U32 R21, RZ, RZ, 0x1 ;  /* 0x00000001ff157424 */ /* 0x000fe400078e00ff */
[----:B------:R-:W-:-:S07]  /*0e30*/  IMAD.MOV.U32 R20, RZ, RZ, R19 ;  /* 0x000000ffff147224 */ /* 0x000fce00078e0013 */
.L_x_25:
        /* <DEDUP_REMOVED lines=10> */
[----:B------:R-:W-:Y:S01]  /*0ee0*/  IMAD.IADD R20, R19, 0x1, R21 ;  /* 0x0000000113147824 */ /* 0x000fe200078e0215 */
[----:B------:R-:W-:Y:S01]  /*0ef0*/  ISETP.GT.AND P2, PT, R8, R21, PT ;  /* 0x000000150800720c */ /* 0x000fe20003f44270 */
[----:B------:R-:W-:-:S03]  /*0f00*/  VIADD R21, R21, 0x1 ;  /* 0x0000000115157836 */ /* 0x000fc60000000000 */
[----:B------:R-:W-:-:S13]  /*0f10*/  ISETP.GE.U32.AND P0, PT, R20, 0x5, PT ;  /* 0x000000051400780c */ /* 0x000fda0003f06070 */
[----:B------:R-:W-:Y:S05]  /*0f20*/  @!P0 BRA P2, `(.L_x_25) ;  /* 0xfffffffc00c48947 */ /* 0x000fea000103ffff */
.L_x_24:
[----:B------:R-:W-:Y:S05]  /*0f30*/  BSYNC.RECONVERGENT B3 ;  /* 0x0000000000037941 */ /* 0x000fea0003800200 */
.L_x_23:
[----:B------:R-:W-:Y:S01]  /*0f40*/  ISETP.GT.AND P0, PT, R8, 0x4, PT ;  /* 0x000000040800780c */ /* 0x000fe20003f04270 */
[----:B------:R-:W-:Y:S03]  /*0f50*/  BSSY.RECONVERGENT B3, `(.L_x_26) ;  /* 0x0000016000037945 */ /* 0x000fe60003800200 */
[----:B------:R-:W-:-:S13]  /*0f60*/  ISETP.EQ.OR P0, PT, R6, RZ, P0 ;  /* 0x000000ff0600720c */ /* 0x000fda0000702670 */
[----:B------:R-:W-:Y:S05]  /*0f70*/  @P0 BRA `(.L_x_27) ;  /* 0x00000000004c0947 */ /* 0x000fea0003800000 */
[----:B------:R-:W-:Y:S02]  /*0f80*/  VIADD R24, R7, 0xffffffff ;  /* 0xffffffff07187836 */ /* 0x000fe40000000000 */
[----:B------:R-:W-:-:S07]  /*0f90*/  IMAD.MOV.U32 R7, RZ, RZ, 0x1 ;  /* 0x00000001ff077424 */ /* 0x000fce00078e00ff */
.L_x_28:
[--C-:B------:R-:W-:Y:S02]  /*0fa0*/  IMAD.IADD R19, R6, 0x1, -R7.reuse ;  /* 0x0000000106137824 */ /* 0x100fe400078e0a07 */
        /* <DEDUP_REMOVED lines=10> */
[----:B------:R-:W-:Y:S01]  /*1050*/  VIADD R19, R22, 0x1 ;  /* 0x0000000116137836 */ /* 0x000fe20000000000 */
[----:B------:R-:W-:Y:S01]  /*1060*/  ISETP.GT.U32.AND P2, PT, R6, R7, PT ;  /* 0x000000070600720c */ /* 0x000fe20003f44070 */
[----:B------:R-:W-:Y:S02]  /*1070*/  VIADD R7, R7, 0x1 ;  /* 0x0000000107077836 */ /* 0x000fe40000000000 */
[----:B------:R-:W-:Y:S01]  /*1080*/  VIADD R21, R21, 0x1 ;  /* 0x0000000115157836 */ /* 0x000fe20000000000 */
[----:B------:R-:W-:-:S13]  /*1090*/  ISETP.GE.AND P0, PT, R19, 0x6, PT ;  /* 0x000000061300780c */ /* 0x000fda0003f06270 */
[----:B------:R-:W-:Y:S05]  /*10a0*/  @!P0 BRA P2, `(.L_x_28) ;  /* 0xfffffffc00bc8947 */ /* 0x000fea000103ffff */
.L_x_27:
[----:B------:R-:W-:Y:S05]  /*10b0*/  BSYNC.RECONVERGENT B3 ;  /* 0x0000000000037941 */ /* 0x000fea0003800200 */
.L_x_26:
[----:B------:R-:W-:-:S13]  /*10c0*/  ISETP.GT.U32.AND P0, PT, R21, 0x3, PT ;  /* 0x000000031500780c */ /* 0x000fda0003f04070 */
.L_x_10:
[----:B------:R-:W-:Y:S05]  /*10d0*/  BSYNC.RECONVERGENT B2 ;  /* 0x0000000000027941 */ /* 0x000fea0003800200 */
.L_x_7:
[----:B------:R-:W-:-:S07]  /*10e0*/  IMAD.MOV.U32 R7, RZ, RZ, RZ ;  /* 0x000000ffff077224 */ /* 0x000fce00078e00ff */
.L_x_29:
[----:B------:R-:W-:Y:S02]  /*10f0*/  SHF.R.U64 R6, R12, R7, R13 ;  /* 0x000000070c067219 */ /* 0x000fe4000000120d */
[C---:B------:R-:W-:Y:S01]  /*1100*/  ISETP.LT.U32.AND P4, PT, R7.reuse, 0x5, PT ;  /* 0x000000050700780c */ /* 0x040fe20003f81070 */
[----:B------:R-:W-:Y:S01]  /*1110*/  VIADD R7, R7, 0x1 ;  /* 0x0000000107077836 */ /* 0x000fe20000000000 */
[----:B------:R-:W-:-:S04]  /*1120*/  LOP3.LUT R6, R6, 0x1, RZ, 0xc0, !PT ;  /* 0x0000000106067812 */ /* 0x000fc800078ec0ff */
[----:B------:R-:W-:-:S04]  /*1130*/  ISETP.NE.U32.AND P3, PT, R6, 0x1, PT ;  /* 0x000000010600780c */ /* 0x000fc80003f65070 */
[----:B------:R-:W-:-:S04]  /*1140*/  ISETP.NE.U32.AND.EX P3, PT, RZ, RZ, PT, P3 ;  /* 0x000000ffff00720c */ /* 0x000fc80003f65130 */
[----:B------:R-:W-:-:S09]  /*1150*/  PLOP3.LUT P2, PT, P3, PT, PT, 0x8, 0x80 ;  /* 0x000000000080781c */ /* 0x000fd20001f4e170 */
[----:B------:R-:W-:Y:S05]  /*1160*/  @!P3 BRA P4, `(.L_x_29) ;  /* 0xfffffffc00e0b947 */ /* 0x000fea000203ffff */
.L_x_4:
[----:B------:R-:W-:Y:S05]  /*1170*/  BSYNC.RECONVERGENT B1 ;  /* 0x0000000000017941 */ /* 0x000fea0003800200 */
.L_x_3:
[----:B------:R-:W-:Y:S01]  /*1180*/  PLOP3.LUT P2, PT, P0, P2, PT, 0xf8, 0x8f ;  /* 0x00000000008f781c */ /* 0x000fe20000745f70 */
[----:B------:R-:W-:Y:S01]  /*1190*/  BSSY.RECONVERGENT B1, `(.L_x_30) ;  /* 0x0000106000017945 */ /* 0x000fe20003800200 */
[----:B------:R-:W-:Y:S02]  /*11a0*/  ISETP.NE.AND P3, PT, R18, 0x2, PT ;  /* 0x000000021200780c */ /* 0x000fe40003f65270 */
[----:B-----5:R-:W-:-:S13]  /*11b0*/  ISETP.NE.AND P2, PT, R15, RZ, !P2 ;  /* 0x000000ff0f00720c */ /* 0x020fda0005745270 */
[----:B------:R-:W-:Y:S05]  /*11c0*/  @P2 BRA P3, `(.L_x_31) ;  /* 0x0000000000c02947 */ /* 0x000fea0001800000 */
[----:B------:R-:W-:Y:S02]  /*11d0*/  ISETP.NE.AND P2, PT, R8, -0x1, PT ;  /* 0xffffffff0800780c */ /* 0x000fe40003f45270 */
[----:B------:R-:W-:Y:S02]  /*11e0*/  SEL R7, RZ, 0xffffffff, !P0 ;  /* 0xffffffffff077807 */ /* 0x000fe40004000000 */
[----:B------:R-:W-:-:S03]  /*11f0*/  ISETP.NE.AND P0, PT, R15, RZ, PT ;  /* 0x000000ff0f00720c */ /* 0x000fc60003f05270 */
[----:B------:R-:W-:-:S05]  /*1200*/  @P1 IMAD.MOV R7, RZ, RZ, -R7 ;  /* 0x000000ffff071224 */ /* 0x000fca00078e0a07 */
[----:B------:R-:W-:Y:S01]  /*1210*/  SEL R7, R14, R7, !P0 ;  /* 0x000000070e077207 */ /* 0x000fe20004000000 */
[----:B------:R-:W-:-:S04]  /*1220*/  @!P2 VIADD R3, R3, 0xffffffff ;  /* 0xffffffff0303a836 */ /* 0x000fc80000000000 */
[----:B------:R-:W-:Y:S01]  /*1230*/  @!P2 IMAD.MOV.U32 R5, RZ, RZ, R7 ;  /* 0x000000ffff05a224 */ /* 0x000fe200078e0007 */
[----:B------:R0:W-:Y:S01]  /*1240*/  @!P2 STL [R1+0x5dc8], R3 ;  /* 0x005dc8030100a387 */ /* 0x0001e20000100800 */
[----:B------:R-:W-:Y:S05]  /*1250*/  @!P2 BRA `(.L_x_32) ;  /* 0x0000000c00e4a947 */ /* 0x000fea0003800000 */
[----:B------:R-:W-:-:S05]  /*1260*/  IMAD R6, R9, 0x28, R0 ;  /* 0x0000002809067824 */ /* 0x000fca00078e0200 */
[----:B------:R1:W5:Y:S04]  /*1270*/  LDL R8, [R6+0x20] ;  /* 0x0000200006087983 */ /* 0x0003680000100800 */
[----:B0-----:R1:W5:Y:S01]  /*1280*/  LDL R3, [R6+0x1c] ;  /* 0x00001c0006037983 */ /* 0x0013620000100800 */
[----:B------:R-:W-:Y:S04]  /*1290*/  BSSY.RELIABLE B2, `(.L_x_33) ;  /* 0x000001d000027945 */ /* 0x000fe80003800100 */
[----:B------:R-:W-:Y:S05]  /*12a0*/  @P1 BRA `(.L_x_34) ;  /* 0x0000000000381947 */ /* 0x000fea0003800000 */
[----:B-----5:R-:W-:-:S13]  /*12b0*/  ISETP.GT.AND P0, PT, R8, R7, PT ;  /* 0x000000070800720c */ /* 0x020fda0003f04270 */
[----:B------:R-:W-:Y:S05]  /*12c0*/  @!P0 BRA `(.L_x_35) ;  /* 0x0000000000648947 */ /* 0x000fea0003800000 */
[----:B------:R0:W-:Y:S01]  /*12d0*/  STL [R6+0x20], R7 ;  /* 0x0000200706007387 */ /* 0x0001e20000100800 */
[----:B------:R-:W-:-:S13]  /*12e0*/  ISETP.NE.AND P0, PT, R3, -0x1, PT ;  /* 0xffffffff0300780c */ /* 0x000fda0003f05270 */
[----:B0-----:R-:W-:Y:S05]  /*12f0*/  @!P0 BRA `(.L_x_35) ;  /* 0x0000000000588947 */ /* 0x001fea0003800000 */
[----:B------:R-:W-:-:S05]  /*1300*/  IMAD R3, R3, 0x28, R0 ;  /* 0x0000002803037824 */ /* 0x000fca00078e0200 */
[----:B------:R-:W2:Y:S02]  /*1310*/  LDL R8, [R3+0x20] ;  /* 0x0000200003087983 */ /* 0x000ea40000100800 */
[----:B--2---:R-:W-:-:S13]  /*1320*/  ISETP.GE.AND P0, PT, R8, R7, PT ;  /* 0x000000070800720c */ /* 0x004fda0003f06270 */
[----:B------:R-:W-:Y:S05]  /*1330*/  @P0 BREAK.RELIABLE B2 ;  /* 0x0000000000020942 */ /* 0x000fea0003800100 */
[----:B------:R-:W-:Y:S05]  /*1340*/  @!P0 BRA `(.L_x_35) ;  /* 0x0000000000448947 */ /* 0x000fea0003800000 */
[----:B------:R3:W-:Y:S01]  /*1350*/  STL [R1+0x5dc8], R9 ;  /* 0x005dc80901007387 */ /* 0x0007e20000100800 */
[----:B------:R-:W-:-:S03]  /*1360*/  IMAD.MOV.U32 R3, RZ, RZ, R9 ;  /* 0x000000ffff037224 */ /* 0x000fc600078e0009 */
[----:B------:R3:W-:Y:S01]  /*1370*/  STL [R6+0x24], RZ ;  /* 0x000024ff06007387 */ /* 0x0007e20000100800 */
[----:B------:R-:W-:Y:S05]  /*1380*/  BRA `(.L_x_32) ;  /* 0x0000000c00987947 */ /* 0x000fea0003800000 */
.L_x_34:
[----:B-----5:R-:W-:-:S13]  /*1390*/  ISETP.GE.AND P0, PT, R8, R7, PT ;  /* 0x000000070800720c */ /* 0x020fda0003f06270 */
[----:B------:R-:W-:Y:S05]  /*13a0*/  @P0 BRA `(.L_x_35) ;  /* 0x00000000002c0947 */ /* 0x000fea0003800000 */
[----:B------:R0:W-:Y:S01]  /*13b0*/  STL [R6+0x20], R7 ;  /* 0x0000200706007387 */ /* 0x0001e20000100800 */
[----:B------:R-:W-:-:S13]  /*13c0*/  ISETP.NE.AND P0, PT, R3, -0x1, PT ;  /* 0xffffffff0300780c */ /* 0x000fda0003f05270 */
[----:B0-----:R-:W-:Y:S05]  /*13d0*/  @!P0 BRA `(.L_x_35) ;  /* 0x0000000000208947 */ /* 0x001fea0003800000 */
[----:B------:R-:W-:-:S06]  /*13e0*/  IMAD R8, R3, 0x28, R0 ;  /* 0x0000002803087824 */ /* 0x000fcc00078e0200 */
[----:B------:R-:W2:Y:S02]  /*13f0*/  LDL R8, [R8+0x20] ;  /* 0x0000200008087983 */ /* 0x000ea40000100800 */
[----:B--2---:R-:W-:-:S13]  /*1400*/  ISETP.GE.AND P0, PT, R7, R8, PT ;  /* 0x000000080700720c */ /* 0x004fda0003f06270 */
[----:B------:R2:W-:Y:S01]  /*1410*/  @P0 STL [R1+0x5dc8], R9 ;  /* 0x005dc80901000387 */ /* 0x0005e20000100800 */
[----:B------:R-:W-:Y:S05]  /*1420*/  @P0 BREAK.RELIABLE B2 ;  /* 0x0000000000020942 */ /* 0x000fea0003800100 */
[----:B------:R2:W-:Y:S01]  /*1430*/  @P0 STL [R6+0x24], RZ ;  /* 0x000024ff06000387 */ /* 0x0005e20000100800 */
[----:B------:R-:W-:Y:S01]  /*1440*/  @P0 IMAD.MOV.U32 R3, RZ, RZ, R9 ;  /* 0x000000ffff030224 */ /* 0x000fe200078e0009 */
[----:B------:R-:W-:Y:S06]  /*1450*/  @P0 BRA `(.L_x_32) ;  /* 0x0000000c00640947 */ /* 0x000fec0003800000 */
.L_x_35:
[----:B------:R-:W-:Y:S05]  /*1460*/  BSYNC.RELIABLE B2 ;  /* 0x0000000000027941 */ /* 0x000fea0003800100 */
.L_x_33:
[----:B------:R-:W3:Y:S01]  /*1470*/  LDL R7, [R6+0x24] ;  /* 0x0000240006077983 */ /* 0x000ee20000100800 */
[----:B------:R-:W-:Y:S02]  /*1480*/  VIADD R3, R2, 0xffffffff ;  /* 0xffffffff02037836 */ /* 0x000fe40000000000 */
[----:B---3--:R-:W-:-:S05]  /*1490*/  VIADD R7, R7, 0xffffffff ;  /* 0xffffffff07077836 */ /* 0x008fca0000000000 */
[----:B------:R4:W-:Y:S04]  /*14a0*/  STL [R6+0x24], R7 ;  /* 0x0000240706007387 */ /* 0x0009e80000100800 */
[----:B------:R4:W-:Y:S01]  /*14b0*/  STL [R1+0x5dc8], R3 ;  /* 0x005dc80301007387 */ /* 0x0009e20000100800 */
[----:B------:R-:W-:Y:S05]  /*14c0*/  BRA `(.L_x_32) ;  /* 0x0000000c00487947 */ /* 0x000fea0003800000 */
.L_x_31:
[----:B------:R-:W-:Y:S01]  /*14d0*/  LOP3.LUT R2, R12, 0x1, RZ, 0xc0, !PT ;  /* 0x000000010c027812 */ /* 0x000fe200078ec0ff */
[----:B------:R-:W-:Y:S01]  /*14e0*/  IMAD.MOV.U32 R14, RZ, RZ, -0x1869f ;  /* 0xfffe7961ff0e7424 */ /* 0x000fe200078e00ff */
[----:B------:R-:W-:Y:S01]  /*14f0*/  BSSY.RECONVERGENT B2, `(.L_x_36) ;  /* 0x0000022000027945 */ /* 0x000fe20003800200 */
[----:B------:R-:W-:Y:S01]  /*1500*/  VIADD R18, R18, 0x1 ;  /* 0x0000000112127836 */ /* 0x000fe20000000000 */
[----:B------:R-:W-:Y:S01]  /*1510*/  ISETP.NE.U32.AND P0, PT, R2, 0x1, PT ;  /* 0x000000010200780c */ /* 0x000fe20003f05070 */
[----:B------:R-:W-:Y:S01]  /*1520*/  IMAD.MOV.U32 R20, RZ, RZ, RZ ;  /* 0x000000ffff147224 */ /* 0x000fe200078e00ff */
[----:B------:R-:W-:Y:S02]  /*1530*/  SEL R14, R14, 0x1869f, P1 ;  /* 0x0001869f0e0e7807 */ /* 0x000fe40000800000 */
[----:B------:R-:W-:-:S13]  /*1540*/  ISETP.NE.U32.AND.EX P0, PT, RZ, RZ, PT, P0 ;  /* 0x000000ffff00720c */ /* 0x000fda0003f05100 */
[----:B------:R-:W-:Y:S05]  /*1550*/  @!P0 BRA `(.L_x_37) ;  /* 0x00000000006c8947 */ /* 0x000fea0003800000 */
[----:B------:R-:W-:Y:S01]  /*1560*/  BSSY.RECONVERGENT B3, `(.L_x_38) ;  /* 0x000000a000037945 */ /* 0x000fe20003800200 */
[----:B------:R-:W-:Y:S02]  /*1570*/  IMAD.MOV.U32 R6, RZ, RZ, 0x4 ;  /* 0x00000004ff067424 */ /* 0x000fe400078e00ff */
[----:B------:R-:W-:-:S07]  /*1580*/  IMAD.MOV.U32 R15, RZ, RZ, 0x1 ;  /* 0x00000001ff0f7424 */ /* 0x000fce00078e00ff */
.L_x_39:
[C---:B------:R-:W-:Y:S02]  /*1590*/  IMAD R2, R6.reuse, 0x6, RZ ;  /* 0x0000000606027824 */ /* 0x040fe400078e02ff */
[----:B------:R-:W-:-:S03]  /*15a0*/  VIADD R6, R6, 0xffffffff ;  /* 0xffffffff06067836 */ /* 0x000fc60000000000 */
[CC--:B------:R-:W-:Y:S02]  /*15b0*/  SHF.L.U32 R9, R15.reuse, R2.reuse, RZ ;  /* 0x000000020f097219 */ /* 0x0c0fe400000006ff */
[----:B------:R-:W-:Y:S02]  /*15c0*/  SHF.L.U64.HI R7, R15, R2, RZ ;  /* 0x000000020f077219 */ /* 0x000fe400000102ff */
[----:B------:R-:W-:-:S04]  /*15d0*/  LOP3.LUT P0, RZ, R9, R12, RZ, 0xc0, !PT ;  /* 0x0000000c09ff7212 */ /* 0x000fc8000780c0ff */
[----:B------:R-:W-:-:S13]  /*15e0*/  LOP3.LUT P0, RZ, R7, R13, RZ, 0xc0, P0 ;  /* 0x0000000d07ff7212 */ /* 0x000fda000000c0ff */
[----:B------:R-:W-:Y:S05]  /*15f0*/  @P0 BRA `(.L_x_39) ;  /* 0xfffffffc00e40947 */ /* 0x000fea000383ffff */
[----:B------:R-:W-:Y:S05]  /*1600*/  BSYNC.RECONVERGENT B3 ;  /* 0x0000000000037941 */ /* 0x000fea0003800200 */
.L_x_38:
[----:B------:R-:W-:Y:S01]  /*1610*/  SEL R23, R9, RZ, P1 ;  /* 0x000000ff09177207 */ /* 0x000fe20000800000 */
[----:B------:R-:W-:Y:S01]  /*1620*/  VIADD R8, R3, 0x1 ;  /* 0x0000000103087836 */ /* 0x000fe20000000000 */
[----:B------:R-:W-:Y:S01]  /*1630*/  LOP3.LUT R6, R9, R12, RZ, 0xfc, !PT ;  /* 0x0000000c09067212 */ /* 0x000fe200078efcff */
[----:B------:R-:W-:Y:S01]  /*1640*/  IMAD.MOV.U32 R2, RZ, RZ, RZ ;  /* 0x000000ffff027224 */ /* 0x000fe200078e00ff */
[----:B------:R-:W-:Y:S01]  /*1650*/  SEL R9, R7, RZ, P1 ;  /* 0x000000ff07097207 */ /* 0x000fe20000800000 */
[----:B------:R-:W-:Y:S01]  /*1660*/  IMAD.MOV.U32 R15, RZ, RZ, -0x1 ;  /* 0xffffffffff0f7424 */ /* 0x000fe200078e00ff */
[----:B------:R-:W-:Y:S01]  /*1670*/  LOP3.LUT R22, R23, R10, RZ, 0xfc, !PT ;  /* 0x0000000a17167212 */ /* 0x000fe200078efcff */
[----:B------:R0:W-:Y:S01]  /*1680*/  STL [R1+0x5dc8], R8 ;  /* 0x005dc80801007387 */ /* 0x0001e20000100800 */
[----:B------:R-:W-:Y:S01]  /*1690*/  LOP3.LUT R7, R7, R13, RZ, 0xfc, !PT ;  /* 0x0000000d07077212 */ /* 0x000fe200078efcff */
[----:B------:R-:W-:Y:S01]  /*16a0*/  IMAD.MOV.U32 R20, RZ, RZ, 0x1 ;  /* 0x00000001ff147424 */ /* 0x000fe200078e00ff */
[----:B------:R-:W-:Y:S01]  /*16b0*/  LOP3.LUT R23, R9, R11, RZ, 0xfc, !PT ;  /* 0x0000000b09177212 */ /* 0x000fe200078efcff */
[----:B------:R0:W-:Y:S04]  /*16c0*/  STL.64 [R17+0x40], R2 ;  /* 0x0000400211007387 */ /* 0x0001e80000100a00 */
[----:B------:R0:W-:Y:S04]  /*16d0*/  STL.64 [R17+0x38], R6 ;  /* 0x0000380611007387 */ /* 0x0001e80000100a00 */
[----:B------:R0:W-:Y:S04]  /*16e0*/  STL.64 [R17+0x48], R14 ;  /* 0x0000480e11007387 */ /* 0x0001e80000100a00 */
[----:B------:R0:W-:Y:S04]  /*16f0*/  STL.64 [R17+0x30], R22 ;  /* 0x0000301611007387 */ /* 0x0001e80000100a00 */
[----:B------:R0:W-:Y:S02]  /*1700*/  STL [R17+0x50], R18 ;  /* 0x0000501211007387 */ /* 0x0001e40000100800 */
.L_x_37:
[----:B------:R-:W-:Y:S05]  /*1710*/  BSYNC.RECONVERGENT B2 ;  /* 0x0000000000027941 */ /* 0x000fea0003800200 */
.L_x_36:
[----:B------:R-:W-:Y:S01]  /*1720*/  LOP3.LUT P0, RZ, R12, 0x2, RZ, 0xc0, !PT ;  /* 0x000000020cff7812 */ /* 0x000fe2000780c0ff */
[----:B------:R-:W-:-:S12]  /*1730*/  BSSY.RECONVERGENT B2, `(.L_x_40) ;  /* 0x0000020000027945 */ /* 0x000fd80003800200 */
[----:B------:R-:W-:Y:S05]  /*1740*/  @P0 BRA `(.L_x_41) ;  /* 0x0000000000780947 */ /* 0x000fea0003800000 */
[----:B------:R-:W-:Y:S01]  /*1750*/  BSSY.RECONVERGENT B3, `(.L_x_42) ;  /* 0x000000b000037945 */ /* 0x000fe20003800200 */
[----:B0-----:R-:W-:Y:S02]  /*1760*/  IMAD.MOV.U32 R2, RZ, RZ, 0x4 ;  /* 0x00000004ff027424 */ /* 0x001fe400078e00ff */
[----:B------:R-:W-:-:S07]  /*1770*/  IMAD.MOV.U32 R9, RZ, RZ, 0x1 ;  /* 0x00000001ff097424 */ /* 0x000fce00078e00ff */
.L_x_43:
[----:B------:R-:W-:-:S04]  /*1780*/  IMAD.MOV.U32 R7, RZ, RZ, 0x6 ;  /* 0x00000006ff077424 */ /* 0x000fc800078e00ff */
[C---:B------:R-:W-:Y:S02]  /*1790*/  IMAD R6, R2.reuse, R7, 0x1 ;  /* 0x0000000102067424 */ /* 0x040fe400078e0207 */
[----:B------:R-:W-:-:S03]  /*17a0*/  VIADD R2, R2, 0xffffffff ;  /* 0xffffffff02027836 */ /* 0x000fc60000000000 */
[CC--:B------:R-:W-:Y:S02]  /*17b0*/  SHF.L.U32 R15, R9.reuse, R6.reuse, RZ ;  /* 0x00000006090f7219 */ /* 0x0c0fe400000006ff */
[----:B------:R-:W-:Y:S02]  /*17c0*/  SHF.L.U64.HI R7, R9, R6, RZ ;  /* 0x0000000609077219 */ /* 0x000fe400000102ff */
[----:B------:R-:W-:-:S04]  /*17d0*/  LOP3.LUT P0, RZ, R15, R12, RZ, 0xc0, !PT ;  /* 0x0000000c0fff7212 */ /* 0x000fc8000780c0ff */
[----:B------:R-:W-:-:S13]  /*17e0*/  LOP3.LUT P0, RZ, R7, R13, RZ, 0xc0, P0 ;  /* 0x0000000d07ff7212 */ /* 0x000fda000000c0ff */
[----:B------:R-:W-:Y:S05]  /*17f0*/  @P0 BRA `(.L_x_43) ;  /* 0xfffffffc00e00947 */ /* 0x000fea000383ffff */
[----:B------:R-:W-:Y:S05]  /*1800*/  BSYNC.RECONVERGENT B3 ;  /* 0x0000000000037941 */ /* 0x000fea0003800200 */
.L_x_42:
[----:B------:R-:W2:Y:S01]  /*1810*/  LDL R19, [R1+0x5dc8] ;  /* 0x005dc80001137983 */ /* 0x000ea20000100800 */
[C---:B------:R-:W-:Y:S01]  /*1820*/  SEL R9, R15.reuse, RZ, P1 ;  /* 0x000000ff0f097207 */ /* 0x040fe20000800000 */
[----:B------:R-:W-:Y:S01]  /*1830*/  IMAD.MOV.U32 R2, RZ, RZ, 0x1 ;  /* 0x00000001ff027424 */ /* 0x000fe200078e00ff */
[----:B------:R-:W-:Y:S01]  /*1840*/  LOP3.LUT R6, R15, R12, RZ, 0xfc, !PT ;  /* 0x0000000c0f067212 */ /* 0x000fe200078efcff */
[----:B------:R-:W-:Y:S01]  /*1850*/  VIADD R20, R20, 0x1 ;  /* 0x0000000114147836 */ /* 0x000fe20000000000 */
[----:B------:R-:W-:Y:S02]  /*1860*/  SEL R15, R7, RZ, P1 ;  /* 0x000000ff070f7207 */ /* 0x000fe40000800000 */
[----:B------:R-:W-:Y:S02]  /*1870*/  LOP3.LUT R8, R9, R10, RZ, 0xfc, !PT ;  /* 0x0000000a09087212 */ /* 0x000fe400078efcff */
[----:B------:R-:W-:Y:S01]  /*1880*/  LOP3.LUT R9, R15, R11, RZ, 0xfc, !PT ;  /* 0x0000000b0f097212 */ /* 0x000fe200078efcff */
[----:B------:R-:W-:Y:S01]  /*1890*/  IMAD.MOV.U32 R15, RZ, RZ, -0x1 ;  /* 0xffffffffff0f7424 */ /* 0x000fe200078e00ff */
[----:B------:R-:W-:Y:S01]  /*18a0*/  LOP3.LUT R7, R7, R13, RZ, 0xfc, !PT ;  /* 0x0000000d07077212 */ /* 0x000fe200078efcff */
[----:B--2---:R-:W-:-:S02]  /*18b0*/  VIADD R22, R19, 0x1 ;  /* 0x0000000113167836 */ /* 0x004fc40000000000 */
[----:B------:R-:W-:-:S03]  /*18c0*/  IMAD R19, R19, 0x28, R4 ;  /* 0x0000002813137824 */ /* 0x000fc600078e0204 */
[----:B------:R1:W-:Y:S04]  /*18d0*/  STL [R1+0x5dc8], R22 ;  /* 0x005dc81601007387 */ /* 0x0003e80000100800 */
[----:B------:R1:W-:Y:S04]  /*18e0*/  STL.64 [R19+0x28], R8 ;  /* 0x0000280813007387 */ /* 0x0003e80000100a00 */
[----:B------:R1:W-:Y:S04]  /*18f0*/  STL.64 [R19+0x30], R6 ;  /* 0x0000300613007387 */ /* 0x0003e80000100a00 */
[----:B------:R1:W-:Y:S04]  /*1900*/  STL.64 [R19+0x38], R2 ;  /* 0x0000380213007387 */ /* 0x0003e80000100a00 */
[----:B------:R1:W-:Y:S04]  /*1910*/  STL.64 [R19+0x40], R14 ;  /* 0x0000400e13007387 */ /* 0x0003e80000100a00 */
[----:B------:R1:W-:Y:S02]  /*1920*/  STL [R19+0x48], R18 ;  /* 0x0000481213007387 */ /* 0x0003e40000100800 */
.L_x_41:
[----:B------:R-:W-:Y:S05]  /*1930*/  BSYNC.RECONVERGENT B2 ;  /* 0x0000000000027941 */ /* 0x000fea0003800200 */
.L_x_40:
[----:B------:R-:W-:Y:S01]  /*1940*/  LOP3.LUT P0, RZ, R12, 0x4, RZ, 0xc0, !PT ;  /* 0x000000040cff7812 */ /* 0x000fe2000780c0ff */
[----:B------:R-:W-:-:S12]  /*1950*/  BSSY.RECONVERGENT B2, `(.L_x_44) ;  /* 0x0000020000027945 */ /* 0x000fd80003800200 */
[----:B------:R-:W-:Y:S05]  /*1960*/  @P0 BRA `(.L_x_45) ;  /* 0x0000000000780947 */ /* 0x000fea0003800000 */
[----:B------:R-:W-:Y:S01]  /*1970*/  BSSY.RECONVERGENT B3, `(.L_x_46) ;  /* 0x000000b000037945 */ /* 0x000fe20003800200 */
[----:B01----:R-:W-:Y:S02]  /*1980*/  IMAD.MOV.U32 R2, RZ, RZ, 0x4 ;  /* 0x00000004ff027424 */ /* 0x003fe400078e00ff */
[----:B------:R-:W-:Y:S02]  /*1990*/  IMAD.MOV.U32 R7, RZ, RZ, 0x6 ;  /* 0x00000006ff077424 */ /* 0x000fe400078e00ff */
[----:B------:R-:W-:-:S07]  /*19a0*/  IMAD.MOV.U32 R9, RZ, RZ, 0x1 ;  /* 0x00000001ff097424 */ /* 0x000fce00078e00ff */
.L_x_47:
        /* <DEDUP_REMOVED lines=8> */
.L_x_46:
        /* <DEDUP_REMOVED lines=18> */
.L_x_45:
[----:B------:R-:W-:Y:S05]  /*1b50*/  BSYNC.RECONVERGENT B2 ;  /* 0x0000000000027941 */ /* 0x000fea0003800200 */
.L_x_44:
[----:B------:R-:W-:Y:S01]  /*1b60*/  LOP3.LUT P0, RZ, R12, 0x8, RZ, 0xc0, !PT ;  /* 0x000000080cff7812 */ /* 0x000fe2000780c0ff */
[----:B------:R-:W-:-:S12]  /*1b70*/  BSSY.RECONVERGENT B2, `(.L_x_48) ;  /* 0x0000020000027945 */ /* 0x000fd80003800200 */
[----:B------:R-:W-:Y:S05]  /*1b80*/  @P0 BRA `(.L_x_49) ;  /* 0x0000000000780947 */ /* 0x000fea0003800000 */
[----:B------:R-:W-:Y:S01]  /*1b90*/  BSSY.RECONVERGENT B3, `(.L_x_50) ;  /* 0x000000b000037945 */ /* 0x000fe20003800200 */
[----:B012---:R-:W-:Y:S02]  /*1ba0*/  IMAD.MOV.U32 R2, RZ, RZ, 0x4 ;  /* 0x00000004ff027424 */ /* 0x007fe400078e00ff */
[----:B------:R-:W-:Y:S02]  /*1bb0*/  IMAD.MOV.U32 R9, RZ, RZ, 0x6 ;  /* 0x00000006ff097424 */ /* 0x000fe400078e00ff */
[----:B------:R-:W-:-:S07]  /*1bc0*/  IMAD.MOV.U32 R19, RZ, RZ, 0x1 ;  /* 0x00000001ff137424 */ /* 0x000fce00078e00ff */
.L_x_51:
        /* <DEDUP_REMOVED lines=8> */
.L_x_50:
        /* <DEDUP_REMOVED lines=18> */
.L_x_49:
[----:B------:R-:W-:Y:S05]  /*1d70*/  BSYNC.RECONVERGENT B2 ;  /* 0x0000000000027941 */ /* 0x000fea0003800200 */
.L_x_48:
[----:B------:R-:W-:Y:S01]  /*1d80*/  LOP3.LUT P0, RZ, R12, 0x10, RZ, 0xc0, !PT ;  /* 0x000000100cff7812 */ /* 0x000fe2000780c0ff */
[----:B------:R-:W-:-:S12]  /*1d90*/  BSSY.RECONVERGENT B2, `(.L_x_52) ;  /* 0x0000020000027945 */ /* 0x000fd80003800200 */
[----:B------:R-:W-:Y:S05]  /*1da0*/  @P0 BRA `(.L_x_53) ;  /* 0x0000000000780947 */ /* 0x000fea0003800000 */
[----:B------:R-:W-:Y:S01]  /*1db0*/  BSSY.RECONVERGENT B3, `(.L_x_54) ;  /* 0x000000b000037945 */ /* 0x000fe20003800200 */
[----:B0123--:R-:W-:Y:S02]  /*1dc0*/  IMAD.MOV.U32 R2, RZ, RZ, 0x4 ;  /* 0x00000004ff027424 */ /* 0x00ffe400078e00ff */
[----:B------:R-:W-:Y:S02]  /*1dd0*/  IMAD.MOV.U32 R7, RZ, RZ, 0x4 ;  /* 0x00000004ff077424 */ /* 0x000fe400078e00ff */
[----:B------:R-:W-:-:S07]  /*1de0*/  IMAD.MOV.U32 R9, RZ, RZ, 0x1 ;  /* 0x00000001ff097424 */ /* 0x000fce00078e00ff */
.L_x_55:
[C---:B------:R-:W-:Y:S02]  /*1df0*/  IMAD R6, R2.reuse, 0x6, R7 ;  /* 0x0000000602067824 */ /* 0x040fe400078e0207 */
[----:B------:R-:W-:-:S03]  /*1e00*/  VIADD R2, R2, 0xffffffff ;  /* 0xffffffff02027836 */ /* 0x000fc60000000000 */
[CC--:B------:R-:W-:Y:S02]  /*1e10*/  SHF.L.U32 R15, R9.reuse, R6.reuse, RZ ;  /* 0x00000006090f7219 */ /* 0x0c0fe400000006ff */
[----:B------:R-:W-:Y:S02]  /*1e20*/  SHF.L.U64.HI R21, R9, R6, RZ ;  /* 0x0000000609157219 */ /* 0x000fe400000102ff */
[----:B------:R-:W-:-:S04]  /*1e30*/  LOP3.LUT P0, RZ, R15, R12, RZ, 0xc0, !PT ;  /* 0x0000000c0fff7212 */ /* 0x000fc8000780c0ff */
[----:B------:R-:W-:-:S13]  /*1e40*/  LOP3.LUT P0, RZ, R21, R13, RZ, 0xc0, P0 ;  /* 0x0000000d15ff7212 */ /* 0x000fda000000c0ff */
[----:B------:R-:W-:Y:S05]  /*1e50*/  @P0 BRA `(.L_x_55) ;  /* 0xfffffffc00e40947 */ /* 0x000fea000383ffff */
[----:B------:R-:W-:Y:S05]  /*1e60*/  BSYNC.RECONVERGENT B3 ;  /* 0x0000000000037941 */ /* 0x000fea0003800200 */
.L_x_54:
        /* <DEDUP_REMOVED lines=18> */
.L_x_53:
[----:B------:R-:W-:Y:S05]  /*1f90*/  BSYNC.RECONVERGENT B2 ;  /* 0x0000000000027941 */ /* 0x000fea0003800200 */
.L_x_52:
[----:B------:R-:W-:Y:S01]  /*1fa0*/  LOP3.LUT P0, RZ, R12, 0x20, RZ, 0xc0, !PT ;  /* 0x000000200cff7812 */ /* 0x000fe2000780c0ff */
[----:B------:R-:W-:-:S12]  /*1fb0*/  BSSY.RECONVERGENT B2, `(.L_x_56) ;  /* 0x0000021000027945 */ /* 0x000fd80003800200 */
[----:B------:R-:W-:Y:S05]  /*1fc0*/  @P0 BRA `(.L_x_57) ;  /* 0x00000000007c0947 */ /* 0x000fea0003800000 */
[----:B------:R-:W-:Y:S01]  /*1fd0*/  BSSY.RECONVERGENT B3, `(.L_x_58) ;  /* 0x000000b000037945 */ /* 0x000fe20003800200 */
[----:B01234-:R-:W-:Y:S02]  /*1fe0*/  IMAD.MOV.U32 R2, RZ, RZ, 0x4 ;  /* 0x00000004ff027424 */ /* 0x01ffe400078e00ff */
[----:B------:R-:W-:Y:S02]  /*1ff0*/  IMAD.MOV.U32 R9, RZ, RZ, 0x6 ;  /* 0x00000006ff097424 */ /* 0x000fe400078e00ff */
[----:B------:R-:W-:-:S07]  /*2000*/  IMAD.MOV.U32 R15, RZ, RZ, 0x1 ;  /* 0x00000001ff0f7424 */ /* 0x000fce00078e00ff */
.L_x_59:
        /* <DEDUP_REMOVED lines=8> */
.L_x_58:
[----:B------:R-:W2:Y:S01]  /*2090*/  LDL R19, [R1+0x5dc8] ;  /* 0x005dc80001137983 */ /* 0x000ea20000100800 */
[----:B------:R-:W-:Y:S01]  /*20a0*/  SEL R9, R21, RZ, P1 ;  /* 0x000000ff15097207 */ /* 0x000fe20000800000 */
[----:B------:R-:W-:Y:S01]  /*20b0*/  VIADD R20, R20, 0x1 ;  /* 0x0000000114147836 */ /* 0x000fe20000000000 */
[----:B------:R-:W-:Y:S02]  /*20c0*/  SEL R15, R7, RZ, P1 ;  /* 0x000000ff070f7207 */ /* 0x000fe40000800000 */
[----:B------:R-:W-:Y:S01]  /*20d0*/  LOP3.LUT R8, R9, R10, RZ, 0xfc, !PT ;  /* 0x0000000a09087212 */ /* 0x000fe200078efcff */
[----:B------:R-:W-:Y:S01]  /*20e0*/  IMAD.MOV.U32 R10, RZ, RZ, 0x5 ;  /* 0x00000005ff0a7424 */ /* 0x000fe200078e00ff */
[----:B------:R-:W-:Y:S01]  /*20f0*/  LOP3.LUT R9, R15, R11, RZ, 0xfc, !PT ;  /* 0x0000000b0f097212 */ /* 0x000fe200078efcff */
[----:B------:R-:W-:Y:S01]  /*2100*/  IMAD.MOV.U32 R11, RZ, RZ, R3 ;  /* 0x000000ffff0b7224 */ /* 0x000fe200078e0003 */
        /* <DEDUP_REMOVED lines=11> */
.L_x_57:
[----:B------:R-:W-:Y:S05]  /*21c0*/  BSYNC.RECONVERGENT B2 ;  /* 0x0000000000027941 */ /* 0x000fea0003800200 */
.L_x_56:
[----:B------:R0:W-:Y:S04]  /*21d0*/  STL [R17+0x24], R20 ;  /* 0x0000241411007387 */ /* 0x0001e80000100800 */
[----:B01234-:R0:W5:Y:S02]  /*21e0*/  LDL R3, [R1+0x5dc8] ;  /* 0x005dc80001037983 */ /* 0x01f1640000100800 */
.L_x_32:
[----:B------:R-:W-:Y:S05]  /*21f0*/  BSYNC.RECONVERGENT B1 ;  /* 0x0000000000017941 */ /* 0x000fea0003800200 */
.L_x_30:
[----:B-----5:R-:W-:-:S13]  /*2200*/  ISETP.NE.AND P0, PT, R3, -0x1, PT ;  /* 0xffffffff0300780c */ /* 0x020fda0003f05270 */
[----:B------:R-:W-:Y:S05]  /*2210*/  @P0 BRA `(.L_x_60) ;  /* 0xffffffe000480947 */ /* 0x000fea000383ffff */
.L_x_2:
[----:B------:R-:W-:Y:S05]  /*2220*/  BSYNC.RECONVERGENT B0 ;  /* 0x0000000000007941 */ /* 0x000fea0003800200 */
.L_x_1:
[----:B------:R-:W-:Y:S05]  /*2230*/  WARPSYNC.ALL ;  /* 0x0000000000007948 */ /* 0x000fea0003800000 */
[----:B0---4-:R-:W0:Y:S02]  /*2240*/  LDC.64 R2, c[0x0][0x388] ;  /* 0x0000e200ff027b82 */ /* 0x011e240000000a00 */
[----:B0-----:R-:W-:-:S05]  /*2250*/  IMAD.WIDE R16, R16, 0x4, R2 ;  /* 0x0000000410107825 */ /* 0x001fca00078e0202 */
[----:B------:R-:W-:Y:S01]  /*2260*/  STG.E desc[UR6][R16.64], R5 ;  /* 0x0000000510007986 */ /* 0x000fe2000c101906 */
[----:B------:R-:W-:Y:S05]  /*2270*/  EXIT ;  /* 0x000000000000794d */ /* 0x000fea0003800000 */
.L_x_61:
[----:B------:R-:W-:-:S00]  /*2280*/  BRA `(.L_x_61) ;  /* 0xfffffffc00fc7947 */ /* 0x000fc0000383ffff */
[----:B------:R-:W-:-:S00]  /*2290*/  NOP ;  /* 0x0000000000007918 */ /* 0x000fc00000000000 */
        /* <DEDUP_REMOVED lines=14> */
.L_x_62:


//--------------------- .nv.shared.reserved.0     --------------------------
	.section	.nv.shared.reserved.0,"aw",@nobits
	.weak		__nv_reservedSMEM_offset_0_alias
	.size		__nv_reservedSMEM_offset_0_alias, 0, 64
	.other		__nv_reservedSMEM_offset_0_alias,@"STO_CUDA_RESERVED_SHARED STV_DEFAULT"
__nv_reservedSMEM_offset_0_alias:
	.zero		0
	.zero		64


//--------------------- .nv.constant0._Z10minmax_gpuPxPiii --------------------------
	.section	.nv.constant0._Z10minmax_gpuPxPiii,"a",@progbits
	.sectionflags	@""
	.align	4
.nv.constant0._Z10minmax_gpuPxPiii:
	.zero		920


//--------------------- SYMBOLS --------------------------

	.type		.nv.reservedSmem.offset0,@object
	.size		.nv.reservedSmem.offset0,0x4
